	.headerflags	@"EF_CUDA_TEXMODE_UNIFIED EF_CUDA_64BIT_ADDRESS EF_CUDA_ACCELERATORS EF_CUDA_SM90 EF_CUDA_VIRTUAL_SM(EF_CUDA_SM90)"
	.elftype	@"ET_EXEC"


//--------------------- .nv.info                  --------------------------
	.section	.nv.info,"",@"SHT_CUDA_INFO"
	.align	4


	//----- nvinfo : EIATTR_REGCOUNT
	.align		4
        /*0000*/ 	.byte	0x04, 0x2f
        /*0002*/ 	.short	(.L_1 - .L_0)
	.align		4
.L_0:
        /*0004*/ 	.word	index@(triton_per_fused_native_group_norm_7)
        /*0008*/ 	.word	0x00000020


	//----- nvinfo : EIATTR_MIN_STACK_SIZE
	.align		4
.L_1:
        /*000c*/ 	.byte	0x04, 0x12
        /*000e*/ 	.short	(.L_3 - .L_2)
	.align		4
.L_2:
        /*0010*/ 	.word	index@(triton_per_fused_native_group_norm_7)
        /*0014*/ 	.word	0x00000000


	//----- nvinfo : EIATTR_FRAME_SIZE
	.align		4
.L_3:
        /*0018*/ 	.byte	0x04, 0x11
        /*001a*/ 	.short	(.L_5 - .L_4)
	.align		4
.L_4:
        /*001c*/ 	.word	index@(triton_per_fused_native_group_norm_7)
        /*0020*/ 	.word	0x00000000


	//----- nvinfo : EIATTR_MIN_STACK_SIZE
	.align		4
.L_5:
        /*0024*/ 	.byte	0x04, 0x12
        /*0026*/ 	.short	(.L_7 - .L_6)
	.align		4
.L_6:
        /*0028*/ 	.word	index@(triton_per_fused_native_group_norm_7)
        /*002c*/ 	.word	0x00000000
.L_7:


//--------------------- .nv.info.triton_per_fused_native_group_norm_7 --------------------------
	.section	.nv.info.triton_per_fused_native_group_norm_7,"",@"SHT_CUDA_INFO"
	.sectionflags	@""
	.align	4


	//----- nvinfo : EIATTR_CUDA_API_VERSION
	.align		4
        /*0000*/ 	.byte	0x04, 0x37
        /*0002*/ 	.short	(.L_9 - .L_8)
.L_8:
        /*0004*/ 	.word	0x0000007c


	//----- nvinfo : EIATTR_KPARAM_INFO
	.align		4
.L_9:
        /*0008*/ 	.byte	0x04, 0x17
        /*000a*/ 	.short	(.L_11 - .L_10)
.L_10:
        /*000c*/ 	.word	0x00000000
        /*0010*/ 	.short	0x0007
        /*0012*/ 	.short	0x0034
        /*0014*/ 	.byte	0x00, 0xf0, 0x11, 0x00


	//----- nvinfo : EIATTR_KPARAM_INFO
	.align		4
.L_11:
        /*0018*/ 	.byte	0x04, 0x17
        /*001a*/ 	.short	(.L_13 - .L_12)
.L_12:
        /*001c*/ 	.word	0x00000000
        /*0020*/ 	.short	0x0006
        /*0022*/ 	.short	0x0030
        /*0024*/ 	.byte	0x00, 0xf0, 0x11, 0x00


	//----- nvinfo : EIATTR_KPARAM_INFO
	.align		4
.L_13:
        /*0028*/ 	.byte	0x04, 0x17
        /*002a*/ 	.short	(.L_15 - .L_14)
.L_14:
        /*002c*/ 	.word	0x00000000
        /*0030*/ 	.short	0x0005
        /*0032*/ 	.short	0x0028
        /*0034*/ 	.byte	0x00, 0xf4, 0x21, 0x00


	//----- nvinfo : EIATTR_KPARAM_INFO
	.align		4
.L_15:
        /*0038*/ 	.byte	0x04, 0x17
        /*003a*/ 	.short	(.L_17 - .L_16)
.L_16:
        /*003c*/ 	.word	0x00000000
        /*0040*/ 	.short	0x0004
        /*0042*/ 	.short	0x0020
        /*0044*/ 	.byte	0x00, 0xf4, 0x21, 0x00


	//----- nvinfo : EIATTR_KPARAM_INFO
	.align		4
.L_17:
        /*0048*/ 	.byte	0x04, 0x17
        /*004a*/ 	.short	(.L_19 - .L_18)
.L_18:
        /*004c*/ 	.word	0x00000000
        /*0050*/ 	.short	0x0003
        /*0052*/ 	.short	0x0018
        /*0054*/ 	.byte	0x00, 0xf4, 0x21, 0x00


	//----- nvinfo : EIATTR_KPARAM_INFO
	.align		4
.L_19:
        /*0058*/ 	.byte	0x04, 0x17
        /*005a*/ 	.short	(.L_21 - .L_20)
.L_20:
        /*005c*/ 	.word	0x00000000
        /*0060*/ 	.short	0x0002
        /*0062*/ 	.short	0x0010
        /*0064*/ 	.byte	0x00, 0xf4, 0x21, 0x00


	//----- nvinfo : EIATTR_KPARAM_INFO
	.align		4
.L_21:
        /*0068*/ 	.byte	0x04, 0x17
        /*006a*/ 	.short	(.L_23 - .L_22)
.L_22:
        /*006c*/ 	.word	0x00000000
        /*0070*/ 	.short	0x0001
        /*0072*/ 	.short	0x0008
        /*0074*/ 	.byte	0x00, 0xf4, 0x21, 0x00


	//----- nvinfo : EIATTR_KPARAM_INFO
	.align		4
.L_23:
        /*0078*/ 	.byte	0x04, 0x17
        /*007a*/ 	.short	(.L_25 - .L_24)
.L_24:
        /*007c*/ 	.word	0x00000000
        /*0080*/ 	.short	0x0000
        /*0082*/ 	.short	0x0000
        /*0084*/ 	.byte	0x00, 0xf4, 0x21, 0x00


	//----- nvinfo : EIATTR_SPARSE_MMA_MASK
	.align		4
.L_25:
        /*0088*/ 	.byte	0x03, 0x50
        /*008a*/ 	.short	0x0000


	//----- nvinfo : EIATTR_MAXREG_COUNT
	.align		4
        /*008c*/ 	.byte	0x03, 0x1b
        /*008e*/ 	.short	0x00ff


	//----- nvinfo : EIATTR_COOP_GROUP_MASK_REGIDS
	.align		4
        /*0090*/ 	.byte	0x04, 0x29
        /*0092*/ 	.short	(.L_27 - .L_26)


	//   ....[0]....
.L_26:
        /*0094*/ 	.word	0xffffffff


	//   ....[1]....
        /*0098*/ 	.word	0xffffffff


	//   ....[2]....
        /*009c*/ 	.word	0xffffffff


	//   ....[3]....
        /*00a0*/ 	.word	0xffffffff


	//   ....[4]....
        /*00a4*/ 	.word	0xffffffff


	//   ....[5]....
        /*00a8*/ 	.word	0xffffffff


	//   ....[6]....
        /*00ac*/ 	.word	0xffffffff


	//   ....[7]....
        /*00b0*/ 	.word	0xffffffff


	//   ....[8]....
        /*00b4*/ 	.word	0xffffffff


	//   ....[9]....
        /*00b8*/ 	.word	0xffffffff


	//   ....[10]....
        /*00bc*/ 	.word	0xffffffff


	//   ....[11]....
        /*00c0*/ 	.word	0xffffffff


	//   ....[12]....
        /*00c4*/ 	.word	0xffffffff


	//   ....[13]....
        /*00c8*/ 	.word	0xffffffff


	//   ....[14]....
        /*00cc*/ 	.word	0xffffffff


	//   ....[15]....
        /*00d0*/ 	.word	0xffffffff


	//   ....[16]....
        /*00d4*/ 	.word	0xffffffff


	//   ....[17]....
        /*00d8*/ 	.word	0xffffffff


	//   ....[18]....
        /*00dc*/ 	.word	0xffffffff


	//   ....[19]....
        /*00e0*/ 	.word	0xffffffff


	//   ....[20]....
        /*00e4*/ 	.word	0xffffffff


	//   ....[21]....
        /*00e8*/ 	.word	0xffffffff


	//   ....[22]....
        /*00ec*/ 	.word	0xffffffff


	//   ....[23]....
        /*00f0*/ 	.word	0xffffffff


	//   ....[24]....
        /*00f4*/ 	.word	0xffffffff


	//   ....[25]....
        /*00f8*/ 	.word	0xffffffff


	//   ....[26]....
        /*00fc*/ 	.word	0xffffffff


	//   ....[27]....
        /*0100*/ 	.word	0xffffffff


	//   ....[28]....
        /*0104*/ 	.word	0xffffffff


	//   ....[29]....
        /*0108*/ 	.word	0xffffffff


	//   ....[30]....
        /*010c*/ 	.word	0xffffffff


	//   ....[31]....
        /*0110*/ 	.word	0xffffffff


	//   ....[32]....
        /*0114*/ 	.word	0xffffffff


	//   ....[33]....
        /*0118*/ 	.word	0xffffffff


	//   ....[34]....
        /*011c*/ 	.word	0xffffffff


	//   ....[35]....
        /*0120*/ 	.word	0xffffffff


	//   ....[36]....
        /*0124*/ 	.word	0xffffffff


	//   ....[37]....
        /*0128*/ 	.word	0xffffffff


	//   ....[38]....
        /*012c*/ 	.word	0xffffffff


	//   ....[39]....
        /*0130*/ 	.word	0xffffffff


	//   ....[40]....
        /*0134*/ 	.word	0xffffffff


	//   ....[41]....
        /*0138*/ 	.word	0xffffffff


	//   ....[42]....
        /*013c*/ 	.word	0xffffffff


	//   ....[43]....
        /*0140*/ 	.word	0xffffffff


	//   ....[44]....
        /*0144*/ 	.word	0xffffffff


	//   ....[45]....
        /*0148*/ 	.word	0xffffffff


	//   ....[46]....
        /*014c*/ 	.word	0xffffffff


	//   ....[47]....
        /*0150*/ 	.word	0xffffffff


	//   ....[48]....
        /*0154*/ 	.word	0xffffffff


	//   ....[49]....
        /*0158*/ 	.word	0xffffffff


	//   ....[50]....
        /*015c*/ 	.word	0xffffffff


	//   ....[51]....
        /*0160*/ 	.word	0xffffffff


	//   ....[52]....
        /*0164*/ 	.word	0xffffffff


	//   ....[53]....
        /*0168*/ 	.word	0xffffffff


	//----- nvinfo : EIATTR_COOP_GROUP_INSTR_OFFSETS
	.align		4
.L_27:
        /*016c*/ 	.byte	0x04, 0x28
        /*016e*/ 	.short	(.L_29 - .L_28)


	//   ....[0]....
.L_28:
        /*0170*/ 	.word	0x00000270


	//   ....[1]....
        /*0174*/ 	.word	0x000002c0


	//   ....[2]....
        /*0178*/ 	.word	0x000002f0


	//   ....[3]....
        /*017c*/ 	.word	0x00000330


	//   ....[4]....
        /*0180*/ 	.word	0x000003e0


	//   ....[5]....
        /*0184*/ 	.word	0x000004c0


	//   ....[6]....
        /*0188*/ 	.word	0x00000500


	//   ....[7]....
        /*018c*/ 	.word	0x00000520


	//   ....[8]....
        /*0190*/ 	.word	0x00000540


	//   ....[9]....
        /*0194*/ 	.word	0x000005e0


	//   ....[10]....
        /*0198*/ 	.word	0x000006a0


	//   ....[11]....
        /*019c*/ 	.word	0x00000700


	//   ....[12]....
        /*01a0*/ 	.word	0x000007b0


	//   ....[13]....
        /*01a4*/ 	.word	0x000007e0


	//   ....[14]....
        /*01a8*/ 	.word	0x00000890


	//   ....[15]....
        /*01ac*/ 	.word	0x00000920


	//   ....[16]....
        /*01b0*/ 	.word	0x00000980


	//   ....[17]....
        /*01b4*/ 	.word	0x00000a60


	//   ....[18]....
        /*01b8*/ 	.word	0x00000a90


	//   ....[19]....
        /*01bc*/ 	.word	0x00000ae0


	//   ....[20]....
        /*01c0*/ 	.word	0x00000b60


	//   ....[21]....
        /*01c4*/ 	.word	0x00000c10


	//   ....[22]....
        /*01c8*/ 	.word	0x00000c90


	//   ....[23]....
        /*01cc*/ 	.word	0x00000ce0


	//   ....[24]....
        /*01d0*/ 	.word	0x00000d10


	//   ....[25]....
        /*01d4*/ 	.word	0x00000d60


	//   ....[26]....
        /*01d8*/ 	.word	0x00000e50


	//   ....[27]....
        /*01dc*/ 	.word	0x00000e90


	//   ....[28]....
        /*01e0*/ 	.word	0x00000ec0


	//   ....[29]....
        /*01e4*/ 	.word	0x00000fe0


	//   ....[30]....
        /*01e8*/ 	.word	0x00001020


	//   ....[31]....
        /*01ec*/ 	.word	0x000010a0


	//   ....[32]....
        /*01f0*/ 	.word	0x00001160


	//   ....[33]....
        /*01f4*/ 	.word	0x00001170


	//   ....[34]....
        /*01f8*/ 	.word	0x000011b0


	//   ....[35]....
        /*01fc*/ 	.word	0x000012b0


	//   ....[36]....
        /*0200*/ 	.word	0x000012e0


	//   ....[37]....
        /*0204*/ 	.word	0x00001320


	//   ....[38]....
        /*0208*/ 	.word	0x00001440


	//   ....[39]....
        /*020c*/ 	.word	0x00001470


	//   ....[40]....
        /*0210*/ 	.word	0x00001490


	//   ....[41]....
        /*0214*/ 	.word	0x000015c0


	//   ....[42]....
        /*0218*/ 	.word	0x00001620


	//   ....[43]....
        /*021c*/ 	.word	0x00001670


	//   ....[44]....
        /*0220*/ 	.word	0x000016e0


	//   ....[45]....
        /*0224*/ 	.word	0x000016f0


	//   ....[46]....
        /*0228*/ 	.word	0x000018a0


	//   ....[47]....
        /*022c*/ 	.word	0x000018c0


	//   ....[48]....
        /*0230*/ 	.word	0x00001a40


	//   ....[49]....
        /*0234*/ 	.word	0x00001a50


	//   ....[50]....
        /*0238*/ 	.word	0x00001a60


	//   ....[51]....
        /*023c*/ 	.word	0x00001ae0


	//   ....[52]....
        /*0240*/ 	.word	0x00001be0


	//   ....[53]....
        /*0244*/ 	.word	0x00001c50


	//----- nvinfo : EIATTR_EXIT_INSTR_OFFSETS
	.align		4
.L_29:
        /*0248*/ 	.byte	0x04, 0x1c
        /*024a*/ 	.short	(.L_31 - .L_30)


	//   ....[0]....
.L_30:
        /*024c*/ 	.word	0x00001f80


	//   ....[1]....
        /*0250*/ 	.word	0x00001fd0


	//----- nvinfo : EIATTR_REQNTID
	.align		4
.L_31:
        /*0254*/ 	.byte	0x04, 0x10
        /*0256*/ 	.short	(.L_33 - .L_32)
.L_32:
        /*0258*/ 	.word	0x00000080
        /*025c*/ 	.word	0x00000001
        /*0260*/ 	.word	0x00000001


	//----- nvinfo : EIATTR_CBANK_PARAM_SIZE
	.align		4
.L_33:
        /*0264*/ 	.byte	0x03, 0x19
        /*0266*/ 	.short	0x0038


	//----- nvinfo : EIATTR_PARAM_CBANK
	.align		4
        /*0268*/ 	.byte	0x04, 0x0a
        /*026a*/ 	.short	(.L_35 - .L_34)
	.align		4
.L_34:
        /*026c*/ 	.word	index@(.nv.constant0.triton_per_fused_native_group_norm_7)
        /*0270*/ 	.short	0x0210
        /*0272*/ 	.short	0x0038


	//----- nvinfo : EIATTR_SW_WAR
	.align		4
.L_35:
        /*0274*/ 	.byte	0x04, 0x36
        /*0276*/ 	.short	(.L_37 - .L_36)
.L_36:
        /*0278*/ 	.word	0x00000008
.L_37:


//--------------------- .nv.callgraph             --------------------------
	.section	.nv.callgraph,"",@"SHT_CUDA_CALLGRAPH"
	.align	4
	.sectionentsize	8
	.align		4
        /*0000*/ 	.word	0x00000000
	.align		4
        /*0004*/ 	.word	0xffffffff
	.align		4
        /*0008*/ 	.word	0x00000000
	.align		4
        /*000c*/ 	.word	0xfffffffe
	.align		4
        /*0010*/ 	.word	0x00000000
	.align		4
        /*0014*/ 	.word	0xfffffffd
	.align		4
        /*0018*/ 	.word	0x00000000
	.align		4
        /*001c*/ 	.word	0xfffffffc


//--------------------- .text.triton_per_fused_native_group_norm_7 --------------------------
	.section	.text.triton_per_fused_native_group_norm_7,"ax",@progbits
	.sectionflags	@"SHF_BARRIERS=1"
	.align	128
        .global         triton_per_fused_native_group_norm_7
        .type           triton_per_fused_native_group_norm_7,@function
        .size           triton_per_fused_native_group_norm_7,(.L_x_1 - triton_per_fused_native_group_norm_7)
        .other          triton_per_fused_native_group_norm_7,@"STO_CUDA_ENTRY STV_DEFAULT"
triton_per_fused_native_group_norm_7:
.text.triton_per_fused_native_group_norm_7:
[----:B------:R-:W0:Y:S02]  /*0000*/  LDC R1, c[0x0][0x28] ;  /* 0x00000a00ff017b82 */ /* 0x000e240000000800 */
[----:B------:R-:W1:Y:S01]  /*0010*/  S2R R3, SR_CTAID.X ;  /* 0x0000000000037919 */ /* 0x000e620000002500 */
[----:B------:R-:W2:Y:S01]  /*0020*/  LDC.64 R8, c[0x0][0x220] ;  /* 0x00008800ff087b82 */ /* 0x000ea20000000a00 */
[----:B------:R-:W-:Y:S01]  /*0030*/  ULDC.64 UR6, c[0x0][0x208] ;  /* 0x0000820000067ab9 */ /* 0x000fe20000000a00 */
[----:B------:R-:W3:Y:S06]  /*0040*/  S2R R0, SR_TID.X ;  /* 0x0000000000007919 */ /* 0x000eec0000002100 */
[----:B------:R-:W4:Y:S08]  /*0050*/  LDC.64 R20, c[0x0][0x210] ;  /* 0x00008400ff147b82 */ /* 0x000f300000000a00 */
[----:B------:R-:W5:Y:S01]  /*0060*/  LDC.64 R22, c[0x0][0x218] ;  /* 0x00008600ff167b82 */ /* 0x000f620000000a00 */
[----:B-1----:R-:W-:-:S02]  /*0070*/  SHF.L.U32 R3, R3, 0x3, RZ ;  /* 0x0000000303037819 */ /* 0x002fc400000006ff */
[----:B---3--:R-:W-:Y:S02]  /*0080*/  SHF.L.U32 R16, R0, 0x2, RZ ;  /* 0x0000000200107819 */ /* 0x008fe400000006ff */
[----:B------:R-:W-:Y:S02]  /*0090*/  SHF.R.U32.HI R10, RZ, 0x1, R0 ;  /* 0x00000001ff0a7819 */ /* 0x000fe40000011600 */
[----:B------:R-:W-:-:S04]  /*00a0*/  LOP3.LUT R4, R3, 0x4, R16, 0xf8, !PT ;  /* 0x0000000403047812 */ /* 0x000fc800078ef810 */
[C---:B------:R-:W-:Y:S01]  /*00b0*/  ISETP.GE.AND P0, PT, R4.reuse, 0x180, PT ;  /* 0x000001800400780c */ /* 0x040fe20003f06270 */
[----:B------:R-:W-:-:S05]  /*00c0*/  IMAD.HI R5, R4, 0x2aaaaaab, RZ ;  /* 0x2aaaaaab04057827 */ /* 0x000fca00078e02ff */
[----:B------:R-:W-:-:S04]  /*00d0*/  SHF.R.U32.HI R6, RZ, 0x1f, R5 ;  /* 0x0000001fff067819 */ /* 0x000fc80000011605 */
[----:B------:R-:W-:Y:S02]  /*00e0*/  LEA.HI.SX32 R7, R5, R6, 0x1c ;  /* 0x0000000605077211 */ /* 0x000fe400078fe2ff */
[----:B------:R-:W-:-:S03]  /*00f0*/  SGXT.U32 R5, R10, 0x6 ;  /* 0x000000060a05781a */ /* 0x000fc60000000000 */
[----:B------:R-:W-:-:S04]  /*0100*/  IMAD R6, R7, -0x60, R4 ;  /* 0xffffffa007067824 */ /* 0x000fc800078e0204 */
[----:B------:R-:W-:Y:S01]  /*0110*/  IMAD R6, R5, 0x60, R6 ;  /* 0x0000006005067824 */ /* 0x000fe200078e0206 */
[----:B------:R-:W-:-:S03]  /*0120*/  CS2R R4, SRZ ;  /* 0x0000000000047805 */ /* 0x000fc6000001ff00 */
[----:B------:R-:W-:Y:S01]  /*0130*/  IMAD R13, R7, 0x1800, R6 ;  /* 0x00001800070d7824 */ /* 0x000fe200078e0206 */
[----:B------:R-:W-:-:S03]  /*0140*/  CS2R R6, SRZ ;  /* 0x0000000000067805 */ /* 0x000fc6000001ff00 */
[----:B--2---:R-:W-:-:S05]  /*0150*/  IMAD.WIDE R14, R13, 0x4, R8 ;  /* 0x000000040d0e7825 */ /* 0x004fca00078e0208 */
[----:B------:R1:W2:Y:S01]  /*0160*/  @!P0 LDG.E.128 R4, desc[UR6][R14.64] ;  /* 0x000000060e048981 */ /* 0x0002a2000c1e1d00 */
[----:B------:R-:W-:Y:S02]  /*0170*/  CS2R R8, SRZ ;  /* 0x0000000000087805 */ /* 0x000fe4000001ff00 */
[----:B------:R-:W-:Y:S01]  /*0180*/  CS2R R10, SRZ ;  /* 0x00000000000a7805 */ /* 0x000fe2000001ff00 */
[----:B----4-:R-:W-:-:S05]  /*0190*/  IMAD.WIDE R20, R13, 0x4, R20 ;  /* 0x000000040d147825 */ /* 0x010fca00078e0214 */
[----:B------:R-:W3:Y:S01]  /*01a0*/  @!P0 LDG.E.128 R8, desc[UR6][R20.64] ;  /* 0x0000000614088981 */ /* 0x000ee2000c1e1d00 */
[----:B-----5:R-:W-:Y:S01]  /*01b0*/  IMAD.WIDE R22, R13, 0x4, R22 ;  /* 0x000000040d167825 */ /* 0x020fe200078e0216 */
[----:B------:R-:W-:Y:S02]  /*01c0*/  CS2R R12, SRZ ;  /* 0x00000000000c7805 */ /* 0x000fe4000001ff00 */
[----:B-1----:R-:W-:-:S06]  /*01d0*/  CS2R R14, SRZ ;  /* 0x00000000000e7805 */ /* 0x002fcc000001ff00 */
[----:B------:R-:W4:Y:S01]  /*01e0*/  @!P0 LDG.E.128 R12, desc[UR6][R22.64] ;  /* 0x00000006160c8981 */ /* 0x000f22000c1e1d00 */
[----:B------:R-:W1:Y:S01]  /*01f0*/  S2UR UR5, SR_CgaCtaId ;  /* 0x00000000000579c3 */ /* 0x000e620000008800 */
[----:B------:R-:W-:Y:S02]  /*0200*/  UMOV UR4, 0x400 ;  /* 0x0000040000047882 */ /* 0x000fe40000000000 */
[----:B-1----:R-:W-:Y:S01]  /*0210*/  UPRMT UR4, UR5, 0x654, UR4 ;  /* 0x0000065405047896 */ /* 0x002fe20008000004 */
[----:B--2---:R-:W-:Y:S02]  /*0220*/  SEL R4, R4, RZ, !P0 ;  /* 0x000000ff04047207 */ /* 0x004fe40004000000 */
[----:B------:R-:W-:Y:S02]  /*0230*/  SEL R5, R5, RZ, !P0 ;  /* 0x000000ff05057207 */ /* 0x000fe40004000000 */
[----:B------:R-:W-:Y:S02]  /*0240*/  FSEL R25, R4, RZ, !P0 ;  /* 0x000000ff04197208 */ /* 0x000fe40004000000 */
[----:B------:R-:W-:-:S02]  /*0250*/  SEL R6, R6, RZ, !P0 ;  /* 0x000000ff06067207 */ /* 0x000fc40004000000 */
[----:B---3--:R-:W-:Y:S01]  /*0260*/  SEL R8, R8, RZ, !P0 ;  /* 0x000000ff08087207 */ /* 0x008fe20004000000 */
[----:B------:R-:W1:Y:S01]  /*0270*/  SHFL.BFLY PT, R4, R25, 0x10, 0x1f ;  /* 0x0e001f0019047f89 */ /* 0x000e6200000e0000 */
[----:B------:R-:W-:Y:S02]  /*0280*/  SEL R9, R9, RZ, !P0 ;  /* 0x000000ff09097207 */ /* 0x000fe40004000000 */
[----:B------:R-:W-:Y:S02]  /*0290*/  FSEL R27, R8, RZ, !P0 ;  /* 0x000000ff081b7208 */ /* 0x000fe40004000000 */
[----:B------:R-:W-:Y:S02]  /*02a0*/  FSEL R8, R5, RZ, !P0 ;  /* 0x000000ff05087208 */ /* 0x000fe40004000000 */
[----:B------:R-:W-:Y:S01]  /*02b0*/  SEL R10, R10, RZ, !P0 ;  /* 0x000000ff0a0a7207 */ /* 0x000fe20004000000 */
[----:B------:R-:W2:Y:S01]  /*02c0*/  SHFL.BFLY PT, R20, R27, 0x10, 0x1f ;  /* 0x0e001f001b147f89 */ /* 0x000ea200000e0000 */
[----:B----4-:R-:W-:-:S02]  /*02d0*/  SEL R12, R12, RZ, !P0 ;  /* 0x000000ff0c0c7207 */ /* 0x010fc40004000000 */
[----:B------:R-:W-:Y:S01]  /*02e0*/  SEL R13, R13, RZ, !P0 ;  /* 0x000000ff0d0d7207 */ /* 0x000fe20004000000 */
[----:B------:R-:W3:Y:S01]  /*02f0*/  SHFL.BFLY PT, R21, R8, 0x10, 0x1f ;  /* 0x0e001f0008157f89 */ /* 0x000ee200000e0000 */
[----:B------:R-:W-:Y:S02]  /*0300*/  FSEL R10, R10, RZ, !P0 ;  /* 0x000000ff0a0a7208 */ /* 0x000fe40004000000 */
[----:B------:R-:W-:Y:S02]  /*0310*/  SEL R11, R11, RZ, !P0 ;  /* 0x000000ff0b0b7207 */ /* 0x000fe40004000000 */
[----:B------:R-:W-:Y:S01]  /*0320*/  SEL R15, R15, RZ, !P0 ;  /* 0x000000ff0f0f7207 */ /* 0x000fe20004000000 */
[----:B------:R-:W-:Y:S03]  /*0330*/  SHFL.BFLY PT, R29, R10, 0x10, 0x1f ;  /* 0x0e001f000a1d7f89 */ /* 0x000fe600000e0000 */
[----:B------:R-:W-:Y:S01]  /*0340*/  FSEL R15, R15, RZ, !P0 ;  /* 0x000000ff0f0f7208 */ /* 0x000fe20004000000 */
[----:B-1----:R-:W-:-:S04]  /*0350*/  FADD R19, R25, R4 ;  /* 0x0000000419137221 */ /* 0x002fc80000000000 */
[C---:B------:R-:W-:Y:S01]  /*0360*/  FMUL R24, R19.reuse, 0.25 ;  /* 0x3e80000013187820 */ /* 0x040fe20000400000 */
[C---:B------:R-:W-:Y:S02]  /*0370*/  FSETP.GEU.AND P2, PT, |R19|.reuse, 1.175494350822287508e-38, PT ;  /* 0x008000001300780b */ /* 0x040fe40003f4e200 */
[----:B------:R-:W-:Y:S01]  /*0380*/  FSETP.GT.AND P1, PT, |R19|, 8.50705917302346158658e+37, PT ;  /* 0x7e8000001300780b */ /* 0x000fe20003f24200 */
[----:B--2---:R-:W-:-:S03]  /*0390*/  FADD R20, -R27, R20 ;  /* 0x000000141b147221 */ /* 0x004fc60000000100 */
[----:B------:R-:W-:Y:S02]  /*03a0*/  FSEL R22, R24, R19, P1 ;  /* 0x0000001318167208 */ /* 0x000fe40000800000 */
[----:B------:R-:W-:Y:S01]  /*03b0*/  FSEL R24, R12, RZ, !P0 ;  /* 0x000000ff0c187208 */ /* 0x000fe20004000000 */
[----:B------:R-:W-:-:S04]  /*03c0*/  FMUL R12, R20, R20 ;  /* 0x00000014140c7220 */ /* 0x000fc80000400000 */
[----:B------:R-:W-:Y:S01]  /*03d0*/  @!P2 FMUL R22, R22, 16777216 ;  /* 0x4b8000001616a820 */ /* 0x000fe20000400000 */
[----:B------:R-:W1:Y:S01]  /*03e0*/  SHFL.BFLY PT, R23, R24, 0x10, 0x1f ;  /* 0x0e001f0018177f89 */ /* 0x000e6200000e0000 */
[----:B------:R-:W-:Y:S01]  /*03f0*/  @P1 FMUL R4, R4, 0.25 ;  /* 0x3e80000004041820 */ /* 0x000fe20000400000 */
[----:B------:R-:W-:Y:S01]  /*0400*/  FSETP.NEU.AND P1, PT, R19, RZ, PT ;  /* 0x000000ff1300720b */ /* 0x000fe20003f2d000 */
[----:B------:R2:W4:Y:S01]  /*0410*/  MUFU.RCP R5, R22 ;  /* 0x0000001600057308 */ /* 0x0005220000001000 */
[----:B------:R-:W-:Y:S01]  /*0420*/  FMUL R25, R25, R12 ;  /* 0x0000000c19197220 */ /* 0x000fe20000400000 */
[----:B------:R-:W-:Y:S01]  /*0430*/  @!P2 FMUL R4, R4, 16777216 ;  /* 0x4b8000000404a820 */ /* 0x000fe20000400000 */
[----:B--2---:R-:W-:-:S03]  /*0440*/  FSEL R22, R9, RZ, !P0 ;  /* 0x000000ff09167208 */ /* 0x004fc60004000000 */
[----:B----4-:R-:W-:Y:S01]  /*0450*/  FMUL R4, R5, R4 ;  /* 0x0000000405047220 */ /* 0x010fe20000400000 */
[----:B---3--:R-:W-:-:S04]  /*0460*/  FADD R5, R8, R21 ;  /* 0x0000001508057221 */ /* 0x008fc80000000000 */
[----:B------:R-:W-:Y:S01]  /*0470*/  FSEL R4, R4, RZ, P1 ;  /* 0x000000ff04047208 */ /* 0x000fe20000800000 */
[C---:B------:R-:W-:Y:S01]  /*0480*/  FMUL R12, R5.reuse, 0.25 ;  /* 0x3e800000050c7820 */ /* 0x040fe20000400000 */
[C---:B------:R-:W-:Y:S01]  /*0490*/  FSETP.GEU.AND P2, PT, |R5|.reuse, 1.175494350822287508e-38, PT ;  /* 0x008000000500780b */ /* 0x040fe20003f4e200 */
[----:B-1----:R-:W-:Y:S01]  /*04a0*/  FADD R9, R24, R23 ;  /* 0x0000001718097221 */ /* 0x002fe20000000000 */
[----:B------:R-:W-:Y:S01]  /*04b0*/  FSETP.GT.AND P1, PT, |R5|, 8.50705917302346158658e+37, PT ;  /* 0x7e8000000500780b */ /* 0x000fe20003f24200 */
[----:B------:R-:W1:Y:S01]  /*04c0*/  SHFL.BFLY PT, R24, R19, 0x8, 0x1f ;  /* 0x0d001f0013187f89 */ /* 0x000e6200000e0000 */
[----:B------:R-:W-:Y:S01]  /*04d0*/  FFMA R20, R20, R4, R27 ;  /* 0x0000000414147223 */ /* 0x000fe2000000001b */
[----:B------:R-:W-:Y:S01]  /*04e0*/  FFMA R9, R4, R25, R9 ;  /* 0x0000001904097223 */ /* 0x000fe20000000009 */
[----:B------:R-:W-:Y:S01]  /*04f0*/  FSEL R28, R12, R5, P1 ;  /* 0x000000050c1c7208 */ /* 0x000fe20000800000 */
[----:B------:R-:W2:Y:S01]  /*0500*/  SHFL.BFLY PT, R27, R22, 0x10, 0x1f ;  /* 0x0e001f00161b7f89 */ /* 0x000ea200000e0000 */
[----:B------:R-:W-:-:S03]  /*0510*/  FSEL R12, R13, RZ, !P0 ;  /* 0x000000ff0d0c7208 */ /* 0x000fc60004000000 */
[----:B------:R-:W-:Y:S02]  /*0520*/  SHFL.BFLY PT, R26, R5, 0x8, 0x1f ;  /* 0x0d001f00051a7f89 */ /* 0x000fe400000e0000 */
[----:B------:R-:W-:Y:S02]  /*0530*/  @!P2 FMUL R28, R28, 16777216 ;  /* 0x4b8000001c1ca820 */ /* 0x000fe40000400000 */
[----:B------:R-:W3:Y:S01]  /*0540*/  SHFL.BFLY PT, R13, R12, 0x10, 0x1f ;  /* 0x0e001f000c0d7f89 */ /* 0x000ee200000e0000 */
[----:B------:R-:W-:Y:S01]  /*0550*/  @P1 FMUL R21, R21, 0.25 ;  /* 0x3e80000015151820 */ /* 0x000fe20000400000 */
[----:B------:R-:W-:Y:S02]  /*0560*/  FSETP.NEU.AND P1, PT, R5, RZ, PT ;  /* 0x000000ff0500720b */ /* 0x000fe40003f2d000 */
[----:B------:R-:W4:Y:S01]  /*0570*/  MUFU.RCP R28, R28 ;  /* 0x0000001c001c7308 */ /* 0x000f220000001000 */
[----:B------:R-:W-:Y:S01]  /*0580*/  @!P2 FMUL R21, R21, 16777216 ;  /* 0x4b8000001515a820 */ /* 0x000fe20000400000 */
[----:B-1----:R-:W-:Y:S01]  /*0590*/  FADD R4, R19, R24 ;  /* 0x0000001813047221 */ /* 0x002fe20000000000 */
[----:B--2---:R-:W-:-:S04]  /*05a0*/  FADD R27, -R22, R27 ;  /* 0x0000001b161b7221 */ /* 0x004fc80000000100 */
[----:B------:R-:W-:Y:S01]  /*05b0*/  FSETP.GEU.AND P3, PT, |R4|, 1.175494350822287508e-38, PT ;  /* 0x008000000400780b */ /* 0x000fe20003f6e200 */
[----:B----4-:R-:W-:Y:S01]  /*05c0*/  FMUL R21, R28, R21 ;  /* 0x000000151c157220 */ /* 0x010fe20000400000 */
[----:B------:R-:W-:Y:S01]  /*05d0*/  FMUL R23, R27, R27 ;  /* 0x0000001b1b177220 */ /* 0x000fe20000400000 */
[----:B------:R-:W1:Y:S01]  /*05e0*/  SHFL.BFLY PT, R28, R9, 0x8, 0x1f ;  /* 0x0d001f00091c7f89 */ /* 0x000e6200000e0000 */
[----:B---3--:R-:W-:Y:S02]  /*05f0*/  FADD R12, R12, R13 ;  /* 0x0000000d0c0c7221 */ /* 0x008fe40000000000 */
[----:B------:R-:W-:Y:S01]  /*0600*/  FSEL R21, R21, RZ, P1 ;  /* 0x000000ff15157208 */ /* 0x000fe20000800000 */
[C---:B------:R-:W-:Y:S01]  /*0610*/  FMUL R13, R4.reuse, 0.25 ;  /* 0x3e800000040d7820 */ /* 0x040fe20000400000 */
[----:B------:R-:W-:Y:S01]  /*0620*/  FSETP.GT.AND P1, PT, |R4|, 8.50705917302346158658e+37, PT ;  /* 0x7e8000000400780b */ /* 0x000fe20003f24200 */
[----:B------:R-:W-:Y:S01]  /*0630*/  FMUL R23, R8, R23 ;  /* 0x0000001708177220 */ /* 0x000fe20000400000 */
[----:B------:R-:W-:Y:S01]  /*0640*/  FADD R8, R5, R26 ;  /* 0x0000001a05087221 */ /* 0x000fe20000000000 */
[----:B------:R-:W-:Y:S01]  /*0650*/  FFMA R22, R27, R21, R22 ;  /* 0x000000151b167223 */ /* 0x000fe20000000016 */
[----:B------:R-:W-:Y:S01]  /*0660*/  FSEL R13, R13, R4, P1 ;  /* 0x000000040d0d7208 */ /* 0x000fe20000800000 */
[----:B------:R-:W-:Y:S01]  /*0670*/  FFMA R12, R21, R23, R12 ;  /* 0x00000017150c7223 */ /* 0x000fe2000000000c */
[C---:B------:R-:W-:Y:S01]  /*0680*/  FMUL R21, R8.reuse, 0.25 ;  /* 0x3e80000008157820 */ /* 0x040fe20000400000 */
[C---:B------:R-:W-:Y:S01]  /*0690*/  FSETP.GEU.AND P4, PT, |R8|.reuse, 1.175494350822287508e-38, PT ;  /* 0x008000000800780b */ /* 0x040fe20003f8e200 */
[----:B------:R-:W2:Y:S01]  /*06a0*/  SHFL.BFLY PT, R23, R22, 0x8, 0x1f ;  /* 0x0d001f0016177f89 */ /* 0x000ea200000e0000 */
[----:B------:R-:W-:Y:S01]  /*06b0*/  @!P3 FMUL R13, R13, 16777216 ;  /* 0x4b8000000d0db820 */ /* 0x000fe20000400000 */
[----:B------:R-:W-:-:S03]  /*06c0*/  FSETP.GT.AND P2, PT, |R8|, 8.50705917302346158658e+37, PT ;  /* 0x7e8000000800780b */ /* 0x000fc60003f44200 */
[----:B------:R-:W-:Y:S01]  /*06d0*/  @P1 FMUL R24, R24, 0.25 ;  /* 0x3e80000018181820 */ /* 0x000fe20000400000 */
[----:B------:R-:W-:Y:S01]  /*06e0*/  FSEL R27, R21, R8, P2 ;  /* 0x00000008151b7208 */ /* 0x000fe20001000000 */
[----:B------:R-:W3:Y:S01]  /*06f0*/  MUFU.RCP R13, R13 ;  /* 0x0000000d000d7308 */ /* 0x000ee20000001000 */
[----:B------:R-:W4:Y:S01]  /*0700*/  SHFL.BFLY PT, R21, R20, 0x8, 0x1f ;  /* 0x0d001f0014157f89 */ /* 0x000f2200000e0000 */
[----:B------:R-:W-:Y:S01]  /*0710*/  @!P3 FMUL R24, R24, 16777216 ;  /* 0x4b8000001818b820 */ /* 0x000fe20000400000 */
[----:B------:R-:W-:Y:S01]  /*0720*/  FSETP.NEU.AND P1, PT, R4, RZ, PT ;  /* 0x000000ff0400720b */ /* 0x000fe20003f2d000 */
[----:B-1----:R-:W-:Y:S01]  /*0730*/  FADD R28, R9, R28 ;  /* 0x0000001c091c7221 */ /* 0x002fe20000000000 */
[----:B------:R-:W-:-:S03]  /*0740*/  @!P4 FMUL R27, R27, 16777216 ;  /* 0x4b8000001b1bc820 */ /* 0x000fc60000400000 */
[----:B------:R-:W-:Y:S01]  /*0750*/  @P2 FMUL R26, R26, 0.25 ;  /* 0x3e8000001a1a2820 */ /* 0x000fe20000400000 */
[----:B------:R2:W1:Y:S03]  /*0760*/  MUFU.RCP R25, R27 ;  /* 0x0000001b00197308 */ /* 0x0004660000001000 */
[----:B------:R-:W-:Y:S01]  /*0770*/  @!P4 FMUL R26, R26, 16777216 ;  /* 0x4b8000001a1ac820 */ /* 0x000fe20000400000 */
[----:B---3--:R-:W-:Y:S01]  /*0780*/  FMUL R24, R13, R24 ;  /* 0x000000180d187220 */ /* 0x008fe20000400000 */
[----:B------:R-:W-:Y:S01]  /*0790*/  FSEL R13, R6, RZ, !P0 ;  /* 0x000000ff060d7208 */ /* 0x000fe20004000000 */
[----:B--2---:R-:W-:Y:S02]  /*07a0*/  FADD R27, -R22, R23 ;  /* 0x00000017161b7221 */ /* 0x004fe40000000100 */
[----:B------:R-:W-:Y:S01]  /*07b0*/  SHFL.BFLY PT, R23, R12, 0x8, 0x1f ;  /* 0x0d001f000c177f89 */ /* 0x000fe200000e0000 */
[----:B------:R-:W-:-:S02]  /*07c0*/  FSEL R9, R24, RZ, P1 ;  /* 0x000000ff18097208 */ /* 0x000fc40000800000 */
[----:B------:R-:W-:Y:S01]  /*07d0*/  FSETP.NEU.AND P1, PT, R8, RZ, PT ;  /* 0x000000ff0800720b */ /* 0x000fe20003f2d000 */
[----:B------:R-:W2:Y:S01]  /*07e0*/  SHFL.BFLY PT, R6, R13, 0x10, 0x1f ;  /* 0x0e001f000d067f89 */ /* 0x000ea200000e0000 */
[----:B----4-:R-:W-:Y:S01]  /*07f0*/  FADD R21, -R20, R21 ;  /* 0x0000001514157221 */ /* 0x010fe20000000100 */
[----:B-1----:R-:W-:-:S03]  /*0800*/  FMUL R25, R25, R26 ;  /* 0x0000001a19197220 */ /* 0x002fc60000400000 */
[C---:B------:R-:W-:Y:S01]  /*0810*/  FMUL R26, R21.reuse, R21 ;  /* 0x00000015151a7220 */ /* 0x040fe20000400000 */
[----:B------:R-:W-:Y:S01]  /*0820*/  FFMA R20, R21, R9, R20 ;  /* 0x0000000915147223 */ /* 0x000fe20000000014 */
[----:B------:R-:W-:Y:S02]  /*0830*/  FSEL R25, R25, RZ, P1 ;  /* 0x000000ff19197208 */ /* 0x000fe40000800000 */
[----:B------:R-:W-:-:S04]  /*0840*/  FMUL R26, R19, R26 ;  /* 0x0000001a131a7220 */ /* 0x000fc80000400000 */
[----:B------:R-:W-:Y:S01]  /*0850*/  FFMA R21, R9, R26, R28 ;  /* 0x0000001a09157223 */ /* 0x000fe2000000001c */
[C---:B------:R-:W-:Y:S01]  /*0860*/  FFMA R9, R27.reuse, R25, R22 ;  /* 0x000000191b097223 */ /* 0x040fe20000000016 */
[----:B------:R-:W-:-:S04]  /*0870*/  FMUL R22, R27, R27 ;  /* 0x0000001b1b167220 */ /* 0x000fc80000400000 */
[----:B------:R-:W-:Y:S02]  /*0880*/  FMUL R22, R5, R22 ;  /* 0x0000001605167220 */ /* 0x000fe40000400000 */
[----:B------:R-:W1:Y:S01]  /*0890*/  SHFL.BFLY PT, R5, R4, 0x4, 0x1f ;  /* 0x0c801f0004057f89 */ /* 0x000e6200000e0000 */
[----:B--2---:R-:W-:-:S04]  /*08a0*/  FADD R19, R13, R6 ;  /* 0x000000060d137221 */ /* 0x004fc80000000000 */
[C---:B------:R-:W-:Y:S01]  /*08b0*/  FMUL R24, R19.reuse, 0.25 ;  /* 0x3e80000013187820 */ /* 0x040fe20000400000 */
[C---:B------:R-:W-:Y:S02]  /*08c0*/  FSETP.GEU.AND P2, PT, |R19|.reuse, 1.175494350822287508e-38, PT ;  /* 0x008000001300780b */ /* 0x040fe40003f4e200 */
[C---:B------:R-:W-:Y:S02]  /*08d0*/  FSETP.GT.AND P1, PT, |R19|.reuse, 8.50705917302346158658e+37, PT ;  /* 0x7e8000001300780b */ /* 0x040fe40003f24200 */
[----:B------:R-:W-:Y:S02]  /*08e0*/  FSETP.NEU.AND P3, PT, R19, RZ, PT ;  /* 0x000000ff1300720b */ /* 0x000fe40003f6d000 */
[----:B------:R-:W-:Y:S02]  /*08f0*/  FSEL R27, R24, R19, P1 ;  /* 0x00000013181b7208 */ /* 0x000fe40000800000 */
[----:B------:R-:W-:Y:S01]  /*0900*/  SEL R24, R14, RZ, !P0 ;  /* 0x000000ff0e187207 */ /* 0x000fe20004000000 */
[----:B------:R-:W-:-:S02]  /*0910*/  FADD R14, R12, R23 ;  /* 0x000000170c0e7221 */ /* 0x000fc40000000000 */
[----:B------:R-:W-:Y:S01]  /*0920*/  SHFL.BFLY PT, R12, R19, 0x8, 0x1f ;  /* 0x0d001f00130c7f89 */ /* 0x000fe200000e0000 */
[----:B------:R-:W-:Y:S01]  /*0930*/  FSEL R23, R24, RZ, !P0 ;  /* 0x000000ff18177208 */ /* 0x000fe20004000000 */
[----:B------:R-:W-:Y:S01]  /*0940*/  @!P2 FMUL R27, R27, 16777216 ;  /* 0x4b8000001b1ba820 */ /* 0x000fe20000400000 */
[----:B------:R-:W-:Y:S01]  /*0950*/  FFMA R14, R25, R22, R14 ;  /* 0x00000016190e7223 */ /* 0x000fe2000000000e */
[----:B------:R-:W-:Y:S01]  /*0960*/  @P1 FMUL R6, R6, 0.25 ;  /* 0x3e80000006061820 */ /* 0x000fe20000400000 */
[----:B------:R-:W-:Y:S01]  /*0970*/  FADD R25, -R10, R29 ;  /* 0x0000001d0a197221 */ /* 0x000fe20000000100 */
[----:B------:R-:W2:Y:S02]  /*0980*/  SHFL.BFLY PT, R24, R23, 0x10, 0x1f ;  /* 0x0e001f0017187f89 */ /* 0x000ea400000e0000 */
[----:B------:R-:W3:Y:S01]  /*0990*/  MUFU.RCP R27, R27 ;  /* 0x0000001b001b7308 */ /* 0x000ee20000001000 */
[----:B------:R-:W-:Y:S01]  /*09a0*/  @!P2 FMUL R6, R6, 16777216 ;  /* 0x4b8000000606a820 */ /* 0x000fe20000400000 */
[----:B------:R-:W-:-:S04]  /*09b0*/  FMUL R26, R25, R25 ;  /* 0x00000019191a7220 */ /* 0x000fc80000400000 */
[----:B------:R-:W-:Y:S01]  /*09c0*/  FMUL R26, R13, R26 ;  /* 0x0000001a0d1a7220 */ /* 0x000fe20000400000 */
[----:B---3--:R-:W-:Y:S01]  /*09d0*/  FMUL R22, R27, R6 ;  /* 0x000000061b167220 */ /* 0x008fe20000400000 */
[----:B-1----:R-:W-:-:S04]  /*09e0*/  FADD R6, R4, R5 ;  /* 0x0000000504067221 */ /* 0x002fc80000000000 */
[----:B------:R-:W-:Y:S01]  /*09f0*/  FSEL R13, R22, RZ, P3 ;  /* 0x000000ff160d7208 */ /* 0x000fe20001800000 */
[C---:B------:R-:W-:Y:S01]  /*0a00*/  FMUL R27, R6.reuse, 0.25 ;  /* 0x3e800000061b7820 */ /* 0x040fe20000400000 */
[C---:B------:R-:W-:Y:S01]  /*0a10*/  FSETP.GT.AND P1, PT, |R6|.reuse, 8.50705917302346158658e+37, PT ;  /* 0x7e8000000600780b */ /* 0x040fe20003f24200 */
[----:B--2---:R-:W-:Y:S01]  /*0a20*/  FADD R24, R23, R24 ;  /* 0x0000001817187221 */ /* 0x004fe20000000000 */
[----:B------:R-:W-:Y:S01]  /*0a30*/  FSETP.GEU.AND P2, PT, |R6|, 1.175494350822287508e-38, PT ;  /* 0x008000000600780b */ /* 0x000fe20003f4e200 */
[----:B------:R-:W-:Y:S01]  /*0a40*/  FFMA R22, R25, R13, R10 ;  /* 0x0000000d19167223 */ /* 0x000fe2000000000a */
[----:B------:R-:W-:Y:S01]  /*0a50*/  FSEL R28, R27, R6, P1 ;  /* 0x000000061b1c7208 */ /* 0x000fe20000800000 */
[----:B------:R-:W1:Y:S01]  /*0a60*/  SHFL.BFLY PT, R10, R21, 0x4, 0x1f ;  /* 0x0c801f00150a7f89 */ /* 0x000e6200000e0000 */
[----:B------:R-:W-:Y:S01]  /*0a70*/  FFMA R23, R13, R26, R24 ;  /* 0x0000001a0d177223 */ /* 0x000fe20000000018 */
[----:B------:R-:W-:Y:S02]  /*0a80*/  FADD R13, R19, R12 ;  /* 0x0000000c130d7221 */ /* 0x000fe40000000000 */
[----:B------:R-:W2:Y:S02]  /*0a90*/  SHFL.BFLY PT, R27, R20, 0x4, 0x1f ;  /* 0x0c801f00141b7f89 */ /* 0x000ea400000e0000 */
[----:B------:R-:W-:-:S02]  /*0aa0*/  FMUL R24, R13, 0.25 ;  /* 0x3e8000000d187820 */ /* 0x000fc40000400000 */
[----:B------:R-:W-:Y:S01]  /*0ab0*/  @P1 FMUL R5, R5, 0.25 ;  /* 0x3e80000005051820 */ /* 0x000fe20000400000 */
[----:B------:R-:W-:Y:S01]  /*0ac0*/  FSETP.GT.AND P1, PT, |R13|, 8.50705917302346158658e+37, PT ;  /* 0x7e8000000d00780b */ /* 0x000fe20003f24200 */
[----:B------:R-:W-:Y:S01]  /*0ad0*/  @!P2 FMUL R28, R28, 16777216 ;  /* 0x4b8000001c1ca820 */ /* 0x000fe20000400000 */
[----:B------:R-:W3:Y:S01]  /*0ae0*/  SHFL.BFLY PT, R25, R22, 0x8, 0x1f ;  /* 0x0d001f0016197f89 */ /* 0x000ee200000e0000 */
[----:B------:R-:W-:Y:S01]  /*0af0*/  @!P2 FMUL R5, R5, 16777216 ;  /* 0x4b8000000505a820 */ /* 0x000fe20000400000 */
[----:B------:R-:W-:Y:S02]  /*0b00*/  FSETP.GEU.AND P2, PT, |R13|, 1.175494350822287508e-38, PT ;  /* 0x008000000d00780b */ /* 0x000fe40003f4e200 */
[----:B------:R-:W-:Y:S01]  /*0b10*/  FSEL R24, R24, R13, P1 ;  /* 0x0000000d18187208 */ /* 0x000fe20000800000 */
[----:B------:R-:W4:Y:S06]  /*0b20*/  MUFU.RCP R28, R28 ;  /* 0x0000001c001c7308 */ /* 0x000f2c0000001000 */
[----:B------:R-:W-:Y:S01]  /*0b30*/  @P1 FMUL R12, R12, 0.25 ;  /* 0x3e8000000c0c1820 */ /* 0x000fe20000400000 */
[----:B------:R-:W-:Y:S01]  /*0b40*/  FSETP.NEU.AND P1, PT, R6, RZ, PT ;  /* 0x000000ff0600720b */ /* 0x000fe20003f2d000 */
[----:B-1----:R-:W-:-:S02]  /*0b50*/  FADD R10, R21, R10 ;  /* 0x0000000a150a7221 */ /* 0x002fc40000000000 */
[----:B------:R-:W1:Y:S01]  /*0b60*/  SHFL.BFLY PT, R21, R8, 0x4, 0x1f ;  /* 0x0c801f0008157f89 */ /* 0x000e6200000e0000 */
[----:B------:R-:W-:Y:S01]  /*0b70*/  @!P2 FMUL R24, R24, 16777216 ;  /* 0x4b8000001818a820 */ /* 0x000fe20000400000 */
[----:B--2---:R-:W-:Y:S01]  /*0b80*/  FADD R27, -R20, R27 ;  /* 0x0000001b141b7221 */ /* 0x004fe20000000100 */
[----:B------:R-:W-:Y:S01]  /*0b90*/  @!P2 FMUL R12, R12, 16777216 ;  /* 0x4b8000000c0ca820 */ /* 0x000fe20000400000 */
[----:B----4-:R-:W-:Y:S02]  /*0ba0*/  FMUL R5, R28, R5 ;  /* 0x000000051c057220 */ /* 0x010fe40000400000 */
[----:B------:R-:W-:Y:S01]  /*0bb0*/  FMUL R29, R27, R27 ;  /* 0x0000001b1b1d7220 */ /* 0x000fe20000400000 */
[----:B------:R-:W2:Y:S01]  /*0bc0*/  MUFU.RCP R24, R24 ;  /* 0x0000001800187308 */ /* 0x000ea20000001000 */
[----:B---3--:R-:W-:Y:S01]  /*0bd0*/  FADD R25, -R22, R25 ;  /* 0x0000001916197221 */ /* 0x008fe20000000100 */
[----:B------:R-:W-:Y:S01]  /*0be0*/  FSEL R5, R5, RZ, P1 ;  /* 0x000000ff05057208 */ /* 0x000fe20000800000 */
[----:B------:R-:W-:Y:S01]  /*0bf0*/  FMUL R29, R4, R29 ;  /* 0x0000001d041d7220 */ /* 0x000fe20000400000 */
[----:B------:R-:W-:Y:S01]  /*0c00*/  FSETP.NEU.AND P1, PT, R13, RZ, PT ;  /* 0x000000ff0d00720b */ /* 0x000fe20003f2d000 */
[----:B------:R-:W3:Y:S02]  /*0c10*/  SHFL.BFLY PT, R4, R23, 0x8, 0x1f ;  /* 0x0d001f0017047f89 */ /* 0x000ee400000e0000 */
[----:B------:R-:W-:Y:S01]  /*0c20*/  FFMA R10, R5, R29, R10 ;  /* 0x0000001d050a7223 */ /* 0x000fe2000000000a */
[----:B--2---:R-:W-:Y:S01]  /*0c30*/  FMUL R26, R24, R12 ;  /* 0x0000000c181a7220 */ /* 0x004fe20000400000 */
[----:B------:R-:W-:Y:S01]  /*0c40*/  FFMA R12, R27, R5, R20 ;  /* 0x000000051b0c7223 */ /* 0x000fe20000000014 */
[----:B-1----:R-:W-:-:S03]  /*0c50*/  FADD R5, R8, R21 ;  /* 0x0000001508057221 */ /* 0x002fc60000000000 */
[----:B------:R-:W-:Y:S01]  /*0c60*/  FSEL R27, R26, RZ, P1 ;  /* 0x000000ff1a1b7208 */ /* 0x000fe20000800000 */
[C---:B------:R-:W-:Y:S01]  /*0c70*/  FMUL R24, R5.reuse, 0.25 ;  /* 0x3e80000005187820 */ /* 0x040fe20000400000 */
[C---:B------:R-:W-:Y:S01]  /*0c80*/  FSETP.GEU.AND P2, PT, |R5|.reuse, 1.175494350822287508e-38, PT ;  /* 0x008000000500780b */ /* 0x040fe20003f4e200 */
[----:B------:R-:W1:Y:S01]  /*0c90*/  SHFL.BFLY PT, R26, R9, 0x4, 0x1f ;  /* 0x0c801f00091a7f89 */ /* 0x000e6200000e0000 */
[----:B------:R-:W-:Y:S01]  /*0ca0*/  FSETP.GT.AND P1, PT, |R5|, 8.50705917302346158658e+37, PT ;  /* 0x7e8000000500780b */ /* 0x000fe20003f24200 */
[C---:B------:R-:W-:Y:S01]  /*0cb0*/  FFMA R20, R25.reuse, R27, R22 ;  /* 0x0000001b19147223 */ /* 0x040fe20000000016 */
[----:B------:R-:W-:Y:S02]  /*0cc0*/  FMUL R22, R25, R25 ;  /* 0x0000001919167220 */ /* 0x000fe40000400000 */
[----:B------:R-:W-:Y:S01]  /*0cd0*/  FSEL R28, R24, R5, P1 ;  /* 0x00000005181c7208 */ /* 0x000fe20000800000 */
[----:B------:R-:W2:Y:S01]  /*0ce0*/  SHFL.BFLY PT, R25, R14, 0x4, 0x1f ;  /* 0x0c801f000e197f89 */ /* 0x000ea200000e0000 */
[----:B------:R-:W-:Y:S01]  /*0cf0*/  FMUL R22, R19, R22 ;  /* 0x0000001613167220 */ /* 0x000fe20000400000 */
[----:B---3--:R-:W-:-:S02]  /*0d00*/  FADD R4, R23, R4 ;  /* 0x0000000417047221 */ /* 0x008fc40000000000 */
[----:B------:R-:W3:Y:S02]  /*0d10*/  SHFL.BFLY PT, R24, R13, 0x4, 0x1f ;  /* 0x0c801f000d187f89 */ /* 0x000ee400000e0000 */
[----:B------:R-:W-:Y:S01]  /*0d20*/  @!P2 FMUL R28, R28, 16777216 ;  /* 0x4b8000001c1ca820 */ /* 0x000fe20000400000 */
[----:B------:R-:W-:Y:S01]  /*0d30*/  FFMA R19, R27, R22, R4 ;  /* 0x000000161b137223 */ /* 0x000fe20000000004 */
[----:B------:R-:W-:Y:S01]  /*0d40*/  @P1 FMUL R21, R21, 0.25 ;  /* 0x3e80000015151820 */ /* 0x000fe20000400000 */
[----:B------:R-:W-:Y:S01]  /*0d50*/  SEL R22, R7, RZ, !P0 ;  /* 0x000000ff07167207 */ /* 0x000fe20004000000 */
[----:B------:R-:W4:Y:S02]  /*0d60*/  SHFL.BFLY PT, R27, R20, 0x4, 0x1f ;  /* 0x0c801f00141b7f89 */ /* 0x000f2400000e0000 */
[----:B------:R-:W5:Y:S01]  /*0d70*/  MUFU.RCP R28, R28 ;  /* 0x0000001c001c7308 */ /* 0x000f620000001000 */
[----:B------:R-:W-:Y:S01]  /*0d80*/  @!P2 FMUL R21, R21, 16777216 ;  /* 0x4b8000001515a820 */ /* 0x000fe20000400000 */
[----:B------:R-:W-:-:S02]  /*0d90*/  FSEL R22, R22, RZ, !P0 ;  /* 0x000000ff16167208 */ /* 0x000fc40004000000 */
[----:B------:R-:W-:Y:S01]  /*0da0*/  FSETP.NEU.AND P2, PT, R5, RZ, PT ;  /* 0x000000ff0500720b */ /* 0x000fe20003f4d000 */
[----:B-1----:R-:W-:Y:S01]  /*0db0*/  FADD R26, -R9, R26 ;  /* 0x0000001a091a7221 */ /* 0x002fe20000000100 */
[----:B--2---:R-:W-:Y:S01]  /*0dc0*/  FADD R14, R14, R25 ;  /* 0x000000190e0e7221 */ /* 0x004fe20000000000 */
[----:B-----5:R-:W-:Y:S01]  /*0dd0*/  FMUL R23, R28, R21 ;  /* 0x000000151c177220 */ /* 0x020fe20000400000 */
[----:B---3--:R-:W-:Y:S01]  /*0de0*/  FADD R4, R13, R24 ;  /* 0x000000180d047221 */ /* 0x008fe20000000000 */
[----:B------:R-:W-:-:S03]  /*0df0*/  FMUL R21, R26, R26 ;  /* 0x0000001a1a157220 */ /* 0x000fc60000400000 */
[----:B------:R-:W-:Y:S01]  /*0e00*/  FSEL R23, R23, RZ, P2 ;  /* 0x000000ff17177208 */ /* 0x000fe20001000000 */
[----:B------:R-:W-:Y:S01]  /*0e10*/  FMUL R7, R8, R21 ;  /* 0x0000001508077220 */ /* 0x000fe20000400000 */
[C---:B------:R-:W-:Y:S01]  /*0e20*/  FSETP.GEU.AND P3, PT, |R4|.reuse, 1.175494350822287508e-38, PT ;  /* 0x008000000400780b */ /* 0x040fe20003f6e200 */
[C---:B------:R-:W-:Y:S01]  /*0e30*/  FMUL R21, R4.reuse, 0.25 ;  /* 0x3e80000004157820 */ /* 0x040fe20000400000 */
[----:B------:R-:W-:Y:S01]  /*0e40*/  FSETP.GT.AND P1, PT, |R4|, 8.50705917302346158658e+37, PT ;  /* 0x7e8000000400780b */ /* 0x000fe20003f24200 */
[----:B------:R-:W-:Y:S01]  /*0e50*/  SHFL.BFLY PT, R8, R19, 0x4, 0x1f ;  /* 0x0c801f0013087f89 */ /* 0x000fe200000e0000 */
[----:B------:R-:W-:Y:S01]  /*0e60*/  FFMA R9, R26, R23, R9 ;  /* 0x000000171a097223 */ /* 0x000fe20000000009 */
[----:B------:R-:W-:Y:S01]  /*0e70*/  FFMA R7, R23, R7, R14 ;  /* 0x0000000717077223 */ /* 0x000fe2000000000e */
[----:B------:R-:W-:Y:S01]  /*0e80*/  FSEL R25, R21, R4, P1 ;  /* 0x0000000415197208 */ /* 0x000fe20000800000 */
[----:B------:R-:W-:Y:S01]  /*0e90*/  SHFL.BFLY PT, R23, R6, 0x2, 0x1f ;  /* 0x0c401f0006177f89 */ /* 0x000fe200000e0000 */
[----:B----4-:R-:W-:Y:S01]  /*0ea0*/  FADD R27, -R20, R27 ;  /* 0x0000001b141b7221 */ /* 0x010fe20000000100 */
[----:B------:R-:W-:-:S02]  /*0eb0*/  FSETP.NEU.AND P2, PT, R4, RZ, PT ;  /* 0x000000ff0400720b */ /* 0x000fc40003f4d000 */
[----:B------:R-:W1:Y:S02]  /*0ec0*/  SHFL.BFLY PT, R21, R22, 0x10, 0x1f ;  /* 0x0e001f0016157f89 */ /* 0x000e6400000e0000 */
[----:B------:R-:W-:Y:S02]  /*0ed0*/  @!P3 FMUL R25, R25, 16777216 ;  /* 0x4b8000001919b820 */ /* 0x000fe40000400000 */
[----:B------:R-:W-:-:S04]  /*0ee0*/  @P1 FMUL R24, R24, 0.25 ;  /* 0x3e80000018181820 */ /* 0x000fc80000400000 */
[----:B------:R-:W2:Y:S01]  /*0ef0*/  MUFU.RCP R25, R25 ;  /* 0x0000001900197308 */ /* 0x000ea20000001000 */
[----:B------:R-:W-:-:S04]  /*0f00*/  @!P3 FMUL R24, R24, 16777216 ;  /* 0x4b8000001818b820 */ /* 0x000fc80000400000 */
[----:B--2---:R-:W-:Y:S01]  /*0f10*/  FMUL R28, R25, R24 ;  /* 0x00000018191c7220 */ /* 0x004fe20000400000 */
[----:B-1----:R-:W-:Y:S01]  /*0f20*/  FADD R14, R22, R21 ;  /* 0x00000015160e7221 */ /* 0x002fe20000000000 */
[----:B------:R-:W-:-:S03]  /*0f30*/  FMUL R24, R27, R27 ;  /* 0x0000001b1b187220 */ /* 0x000fc60000400000 */
[----:B------:R-:W-:Y:S01]  /*0f40*/  FSEL R28, R28, RZ, P2 ;  /* 0x000000ff1c1c7208 */ /* 0x000fe20001000000 */
[----:B------:R-:W-:Y:S01]  /*0f50*/  FMUL R25, R13, R24 ;  /* 0x000000180d197220 */ /* 0x000fe20000400000 */
[C---:B------:R-:W-:Y:S01]  /*0f60*/  FSETP.GT.AND P1, PT, |R14|.reuse, 8.50705917302346158658e+37, PT ;  /* 0x7e8000000e00780b */ /* 0x040fe20003f24200 */
[C---:B------:R-:W-:Y:S01]  /*0f70*/  FMUL R13, R14.reuse, 0.25 ;  /* 0x3e8000000e0d7820 */ /* 0x040fe20000400000 */
[C---:B------:R-:W-:Y:S02]  /*0f80*/  FSETP.GEU.AND P3, PT, |R14|.reuse, 1.175494350822287508e-38, PT ;  /* 0x008000000e00780b */ /* 0x040fe40003f6e200 */
[----:B------:R-:W-:Y:S01]  /*0f90*/  FSEL R24, R11, RZ, !P0 ;  /* 0x000000ff0b187208 */ /* 0x000fe20004000000 */
[----:B------:R-:W-:Y:S01]  /*0fa0*/  FADD R11, R19, R8 ;  /* 0x00000008130b7221 */ /* 0x000fe20000000000 */
[----:B------:R-:W-:Y:S01]  /*0fb0*/  FSEL R26, R13, R14, P1 ;  /* 0x0000000e0d1a7208 */ /* 0x000fe20000800000 */
[----:B------:R-:W-:Y:S01]  /*0fc0*/  FFMA R13, R27, R28, R20 ;  /* 0x0000001c1b0d7223 */ /* 0x000fe20000000014 */
[----:B------:R-:W-:Y:S01]  /*0fd0*/  FSETP.NEU.AND P2, PT, R14, RZ, PT ;  /* 0x000000ff0e00720b */ /* 0x000fe20003f4d000 */
[----:B------:R-:W1:Y:S01]  /*0fe0*/  SHFL.BFLY PT, R19, R24, 0x10, 0x1f ;  /* 0x0e001f0018137f89 */ /* 0x000e6200000e0000 */
[----:B------:R-:W-:Y:S01]  /*0ff0*/  FFMA R8, R28, R25, R11 ;  /* 0x000000191c087223 */ /* 0x000fe2000000000b */
[----:B------:R-:W-:-:S02]  /*1000*/  FADD R11, R6, R23 ;  /* 0x00000017060b7221 */ /* 0x000fc40000000000 */
[----:B------:R-:W-:Y:S01]  /*1010*/  @P1 FMUL R21, R21, 0.25 ;  /* 0x3e80000015151820 */ /* 0x000fe20000400000 */
[----:B------:R-:W2:Y:S01]  /*1020*/  SHFL.BFLY PT, R27, R12, 0x2, 0x1f ;  /* 0x0c401f000c1b7f89 */ /* 0x000ea200000e0000 */
[----:B------:R-:W-:Y:S01]  /*1030*/  @!P3 FMUL R26, R26, 16777216 ;  /* 0x4b8000001a1ab820 */ /* 0x000fe20000400000 */
[C---:B------:R-:W-:Y:S01]  /*1040*/  FSETP.GEU.AND P1, PT, |R11|.reuse, 1.175494350822287508e-38, PT ;  /* 0x008000000b00780b */ /* 0x040fe20003f2e200 */
[C---:B------:R-:W-:Y:S01]  /*1050*/  FMUL R20, R11.reuse, 0.25 ;  /* 0x3e8000000b147820 */ /* 0x040fe20000400000 */
[----:B------:R-:W-:Y:S01]  /*1060*/  FSETP.GT.AND P0, PT, |R11|, 8.50705917302346158658e+37, PT ;  /* 0x7e8000000b00780b */ /* 0x000fe20003f04200 */
[----:B------:R-:W-:Y:S02]  /*1070*/  @!P3 FMUL R21, R21, 16777216 ;  /* 0x4b8000001515b820 */ /* 0x000fe40000400000 */
[----:B------:R-:W3:Y:S01]  /*1080*/  MUFU.RCP R26, R26 ;  /* 0x0000001a001a7308 */ /* 0x000ee20000001000 */
[----:B------:R-:W-:Y:S02]  /*1090*/  FSEL R28, R20, R11, P0 ;  /* 0x0000000b141c7208 */ /* 0x000fe40000000000 */
[----:B------:R-:W4:Y:S05]  /*10a0*/  SHFL.BFLY PT, R20, R15, 0x10, 0x1f ;  /* 0x0e001f000f147f89 */ /* 0x000f2a00000e0000 */
[----:B------:R-:W-:-:S02]  /*10b0*/  @!P1 FMUL R28, R28, 16777216 ;  /* 0x4b8000001c1c9820 */ /* 0x000fc40000400000 */
[----:B------:R-:W-:Y:S01]  /*10c0*/  @P0 FMUL R23, R23, 0.25 ;  /* 0x3e80000017170820 */ /* 0x000fe20000400000 */
[----:B------:R-:W-:Y:S01]  /*10d0*/  FSETP.NEU.AND P0, PT, R11, RZ, PT ;  /* 0x000000ff0b00720b */ /* 0x000fe20003f0d000 */
[----:B-1----:R-:W-:Y:S02]  /*10e0*/  FADD R19, -R24, R19 ;  /* 0x0000001318137221 */ /* 0x002fe40000000100 */
[----:B------:R-:W1:Y:S01]  /*10f0*/  MUFU.RCP R28, R28 ;  /* 0x0000001c001c7308 */ /* 0x000e620000001000 */
[----:B---3--:R-:W-:Y:S01]  /*1100*/  FMUL R25, R26, R21 ;  /* 0x000000151a197220 */ /* 0x008fe20000400000 */
[----:B------:R-:W-:Y:S01]  /*1110*/  FMUL R21, R19, R19 ;  /* 0x0000001313157220 */ /* 0x000fe20000400000 */
[----:B------:R-:W-:Y:S01]  /*1120*/  @!P1 FMUL R23, R23, 16777216 ;  /* 0x4b80000017179820 */ /* 0x000fe20000400000 */
[----:B--2---:R-:W-:Y:S02]  /*1130*/  FADD R27, -R12, R27 ;  /* 0x0000001b0c1b7221 */ /* 0x004fe40000000100 */
[----:B------:R-:W-:Y:S01]  /*1140*/  FMUL R26, R22, R21 ;  /* 0x00000015161a7220 */ /* 0x000fe20000400000 */
[----:B------:R-:W-:Y:S01]  /*1150*/  FSEL R25, R25, RZ, P2 ;  /* 0x000000ff19197208 */ /* 0x000fe20001000000 */
[----:B------:R-:W2:Y:S04]  /*1160*/  SHFL.BFLY PT, R21, R14, 0x8, 0x1f ;  /* 0x0d001f000e157f89 */ /* 0x000ea800000e0000 */
[----:B------:R-:W3:Y:S01]  /*1170*/  SHFL.BFLY PT, R22, R5, 0x2, 0x1f ;  /* 0x0c401f0005167f89 */ /* 0x000ee200000e0000 */
[----:B------:R-:W-:Y:S01]  /*1180*/  FFMA R19, R19, R25, R24 ;  /* 0x0000001913137223 */ /* 0x000fe20000000018 */
[----:B----4-:R-:W-:Y:S01]  /*1190*/  FADD R20, R15, R20 ;  /* 0x000000140f147221 */ /* 0x010fe20000000000 */
[----:B-1----:R-:W-:-:S02]  /*11a0*/  FMUL R24, R28, R23 ;  /* 0x000000171c187220 */ /* 0x002fc40000400000 */
[----:B------:R-:W1:Y:S01]  /*11b0*/  SHFL.BFLY PT, R23, R10, 0x2, 0x1f ;  /* 0x0c401f000a177f89 */ /* 0x000e6200000e0000 */
[----:B------:R-:W-:Y:S02]  /*11c0*/  FFMA R20, R25, R26, R20 ;  /* 0x0000001a19147223 */ /* 0x000fe40000000014 */
[----:B------:R-:W-:-:S05]  /*11d0*/  FSEL R25, R24, RZ, P0 ;  /* 0x000000ff18197208 */ /* 0x000fca0000000000 */
[C---:B------:R-:W-:Y:S01]  /*11e0*/  FFMA R12, R27.reuse, R25, R12 ;  /* 0x000000191b0c7223 */ /* 0x040fe2000000000c */
[----:B------:R-:W-:-:S04]  /*11f0*/  FMUL R27, R27, R27 ;  /* 0x0000001b1b1b7220 */ /* 0x000fc80000400000 */
[----:B------:R-:W-:Y:S01]  /*1200*/  FMUL R27, R6, R27 ;  /* 0x0000001b061b7220 */ /* 0x000fe20000400000 */
[----:B--2---:R-:W-:Y:S01]  /*1210*/  FADD R15, R14, R21 ;  /* 0x000000150e0f7221 */ /* 0x004fe20000000000 */
[----:B---3--:R-:W-:-:S04]  /*1220*/  FADD R6, R5, R22 ;  /* 0x0000001605067221 */ /* 0x008fc80000000000 */
[C---:B------:R-:W-:Y:S01]  /*1230*/  FSETP.GEU.AND P3, PT, |R15|.reuse, 1.175494350822287508e-38, PT ;  /* 0x008000000f00780b */ /* 0x040fe20003f6e200 */
[C---:B------:R-:W-:Y:S01]  /*1240*/  FMUL R24, R15.reuse, 0.25 ;  /* 0x3e8000000f187820 */ /* 0x040fe20000400000 */
[----:B------:R-:W-:Y:S01]  /*1250*/  FSETP.GT.AND P1, PT, |R15|, 8.50705917302346158658e+37, PT ;  /* 0x7e8000000f00780b */ /* 0x000fe20003f24200 */
[----:B-1----:R-:W-:Y:S01]  /*1260*/  FADD R10, R10, R23 ;  /* 0x000000170a0a7221 */ /* 0x002fe20000000000 */
[C---:B------:R-:W-:Y:S01]  /*1270*/  FMUL R23, R6.reuse, 0.25 ;  /* 0x3e80000006177820 */ /* 0x040fe20000400000 */
[----:B------:R-:W-:Y:S02]  /*1280*/  FSETP.GT.AND P0, PT, |R6|, 8.50705917302346158658e+37, PT ;  /* 0x7e8000000600780b */ /* 0x000fe40003f04200 */
[----:B------:R-:W-:Y:S01]  /*1290*/  FSEL R29, R24, R15, P1 ;  /* 0x0000000f181d7208 */ /* 0x000fe20000800000 */
[----:B------:R-:W-:Y:S01]  /*12a0*/  FFMA R10, R25, R27, R10 ;  /* 0x0000001b190a7223 */ /* 0x000fe2000000000a */
[----:B------:R-:W1:Y:S01]  /*12b0*/  SHFL.BFLY PT, R24, R19, 0x8, 0x1f ;  /* 0x0d001f0013187f89 */ /* 0x000e6200000e0000 */
[----:B------:R-:W-:-:S03]  /*12c0*/  FSEL R28, R23, R6, P0 ;  /* 0x00000006171c7208 */ /* 0x000fc60000000000 */
[----:B------:R-:W-:Y:S01]  /*12d0*/  @!P3 FMUL R29, R29, 16777216 ;  /* 0x4b8000001d1db820 */ /* 0x000fe20000400000 */
[----:B------:R-:W2:Y:S01]  /*12e0*/  SHFL.BFLY PT, R23, R4, 0x2, 0x1f ;  /* 0x0c401f0004177f89 */ /* 0x000ea200000e0000 */
[----:B------:R-:W-:Y:S01]  /*12f0*/  @P1 FMUL R21, R21, 0.25 ;  /* 0x3e80000015151820 */ /* 0x000fe20000400000 */
[----:B------:R-:W-:Y:S01]  /*1300*/  FSETP.NEU.AND P1, PT, R15, RZ, PT ;  /* 0x000000ff0f00720b */ /* 0x000fe20003f2d000 */
[----:B------:R-:W3:Y:S01]  /*1310*/  MUFU.RCP R26, R29 ;  /* 0x0000001d001a7308 */ /* 0x000ee20000001000 */
[----:B------:R-:W4:Y:S01]  /*1320*/  SHFL.BFLY PT, R27, R20, 0x8, 0x1f ;  /* 0x0d001f00141b7f89 */ /* 0x000f2200000e0000 */
[----:B------:R-:W-:Y:S01]  /*1330*/  @!P3 FMUL R21, R21, 16777216 ;  /* 0x4b8000001515b820 */ /* 0x000fe20000400000 */
[----:B------:R-:W-:Y:S01]  /*1340*/  FSETP.GEU.AND P2, PT, |R6|, 1.175494350822287508e-38, PT ;  /* 0x008000000600780b */ /* 0x000fe20003f4e200 */
[----:B------:R-:W-:Y:S02]  /*1350*/  @P0 FMUL R22, R22, 0.25 ;  /* 0x3e80000016160820 */ /* 0x000fe40000400000 */
[----:B---3--:R-:W-:-:S10]  /*1360*/  FMUL R26, R26, R21 ;  /* 0x000000151a1a7220 */ /* 0x008fd40000400000 */
[----:B------:R-:W-:Y:S01]  /*1370*/  @!P2 FMUL R28, R28, 16777216 ;  /* 0x4b8000001c1ca820 */ /* 0x000fe20000400000 */
[----:B-1----:R-:W-:Y:S01]  /*1380*/  FADD R24, -R19, R24 ;  /* 0x0000001813187221 */ /* 0x002fe20000000100 */
[----:B------:R-:W-:Y:S01]  /*1390*/  @!P2 FMUL R22, R22, 16777216 ;  /* 0x4b8000001616a820 */ /* 0x000fe20000400000 */
[----:B------:R-:W-:Y:S01]  /*13a0*/  FSEL R26, R26, RZ, P1 ;  /* 0x000000ff1a1a7208 */ /* 0x000fe20000800000 */
[----:B--2---:R-:W-:Y:S01]  /*13b0*/  FADD R21, R4, R23 ;  /* 0x0000001704157221 */ /* 0x004fe20000000000 */
[C---:B------:R-:W-:Y:S01]  /*13c0*/  FMUL R29, R24.reuse, R24 ;  /* 0x00000018181d7220 */ /* 0x040fe20000400000 */
[----:B------:R1:W2:Y:S02]  /*13d0*/  MUFU.RCP R25, R28 ;  /* 0x0000001c00197308 */ /* 0x0002a40000001000 */
[----:B------:R-:W-:Y:S01]  /*13e0*/  FFMA R19, R24, R26, R19 ;  /* 0x0000001a18137223 */ /* 0x000fe20000000013 */
[C---:B------:R-:W-:Y:S01]  /*13f0*/  FSETP.GEU.AND P1, PT, |R21|.reuse, 1.175494350822287508e-38, PT ;  /* 0x008000001500780b */ /* 0x040fe20003f2e200 */
[----:B------:R-:W-:Y:S01]  /*1400*/  FMUL R29, R14, R29 ;  /* 0x0000001d0e1d7220 */ /* 0x000fe20000400000 */
[C---:B------:R-:W-:Y:S01]  /*1410*/  FMUL R14, R21.reuse, 0.25 ;  /* 0x3e800000150e7820 */ /* 0x040fe20000400000 */
[----:B------:R-:W-:Y:S01]  /*1420*/  FSETP.GT.AND P0, PT, |R21|, 8.50705917302346158658e+37, PT ;  /* 0x7e8000001500780b */ /* 0x000fe20003f04200 */
[----:B----4-:R-:W-:Y:S01]  /*1430*/  FADD R27, R20, R27 ;  /* 0x0000001b141b7221 */ /* 0x010fe20000000000 */
[----:B------:R-:W3:Y:S02]  /*1440*/  SHFL.BFLY PT, R24, R15, 0x4, 0x1f ;  /* 0x0c801f000f187f89 */ /* 0x000ee400000e0000 */
[----:B------:R-:W-:Y:S01]  /*1450*/  FSEL R14, R14, R21, P0 ;  /* 0x000000150e0e7208 */ /* 0x000fe20000000000 */
[----:B------:R-:W-:Y:S01]  /*1460*/  FFMA R20, R26, R29, R27 ;  /* 0x0000001d1a147223 */ /* 0x000fe2000000001b */
[----:B-1----:R-:W-:Y:S01]  /*1470*/  SHFL.BFLY PT, R28, R19, 0x4, 0x1f ;  /* 0x0c801f00131c7f89 */ /* 0x002fe200000e0000 */
[----:B--2---:R-:W-:-:S03]  /*1480*/  FMUL R25, R25, R22 ;  /* 0x0000001619197220 */ /* 0x004fc60000400000 */
[----:B------:R-:W1:Y:S01]  /*1490*/  SHFL.BFLY PT, R26, R9, 0x2, 0x1f ;  /* 0x0c401f00091a7f89 */ /* 0x000e6200000e0000 */
[----:B------:R-:W-:Y:S02]  /*14a0*/  @!P1 FMUL R14, R14, 16777216 ;  /* 0x4b8000000e0e9820 */ /* 0x000fe40000400000 */
[----:B------:R-:W-:-:S04]  /*14b0*/  @P0 FMUL R23, R23, 0.25 ;  /* 0x3e80000017170820 */ /* 0x000fc80000400000 */
[----:B------:R-:W2:Y:S01]  /*14c0*/  MUFU.RCP R14, R14 ;  /* 0x0000000e000e7308 */ /* 0x000ea20000001000 */
[----:B------:R-:W-:Y:S01]  /*14d0*/  @!P1 FMUL R23, R23, 16777216 ;  /* 0x4b80000017179820 */ /* 0x000fe20000400000 */
[----:B------:R-:W-:Y:S01]  /*14e0*/  FSETP.NEU.AND P1, PT, R6, RZ, PT ;  /* 0x000000ff0600720b */ /* 0x000fe20003f2d000 */
[----:B---3--:R-:W-:-:S04]  /*14f0*/  FADD R22, R15, R24 ;  /* 0x000000180f167221 */ /* 0x008fc80000000000 */
[C---:B------:R-:W-:Y:S01]  /*1500*/  FMUL R27, R22.reuse, 0.25 ;  /* 0x3e800000161b7820 */ /* 0x040fe20000400000 */
[----:B------:R-:W-:Y:S01]  /*1510*/  FSETP.GEU.AND P2, PT, |R22|, 1.175494350822287508e-38, PT ;  /* 0x008000001600780b */ /* 0x000fe20003f4e200 */
[----:B--2---:R-:W-:Y:S01]  /*1520*/  FMUL R23, R14, R23 ;  /* 0x000000170e177220 */ /* 0x004fe20000400000 */
[----:B------:R-:W-:Y:S01]  /*1530*/  FSEL R14, R25, RZ, P1 ;  /* 0x000000ff190e7208 */ /* 0x000fe20000800000 */
[----:B-1----:R-:W-:Y:S01]  /*1540*/  FADD R26, -R9, R26 ;  /* 0x0000001a091a7221 */ /* 0x002fe20000000100 */
[C---:B------:R-:W-:Y:S01]  /*1550*/  FSETP.GT.AND P0, PT, |R22|.reuse, 8.50705917302346158658e+37, PT ;  /* 0x7e8000001600780b */ /* 0x040fe20003f04200 */
[----:B------:R-:W-:Y:S01]  /*1560*/  FADD R28, -R19, R28 ;  /* 0x0000001c131c7221 */ /* 0x000fe20000000100 */
[----:B------:R-:W-:Y:S01]  /*1570*/  FSETP.NEU.AND P1, PT, R22, RZ, PT ;  /* 0x000000ff1600720b */ /* 0x000fe20003f2d000 */
[C---:B------:R-:W-:Y:S01]  /*1580*/  FFMA R9, R26.reuse, R14, R9 ;  /* 0x0000000e1a097223 */ /* 0x040fe20000000009 */
[----:B------:R-:W-:Y:S01]  /*1590*/  FMUL R26, R26, R26 ;  /* 0x0000001a1a1a7220 */ /* 0x000fe20000400000 */
[----:B------:R-:W-:-:S03]  /*15a0*/  FSEL R27, R27, R22, P0 ;  /* 0x000000161b1b7208 */ /* 0x000fc60000000000 */
[----:B------:R-:W-:Y:S02]  /*15b0*/  FMUL R5, R5, R26 ;  /* 0x0000001a05057220 */ /* 0x000fe40000400000 */
[----:B------:R-:W1:Y:S01]  /*15c0*/  SHFL.BFLY PT, R26, R13, 0x2, 0x1f ;  /* 0x0c401f000d1a7f89 */ /* 0x000e6200000e0000 */
[----:B------:R-:W-:Y:S02]  /*15d0*/  @!P2 FMUL R27, R27, 16777216 ;  /* 0x4b8000001b1ba820 */ /* 0x000fe40000400000 */
[----:B------:R-:W-:Y:S01]  /*15e0*/  @P0 FMUL R24, R24, 0.25 ;  /* 0x3e80000018180820 */ /* 0x000fe20000400000 */
[----:B------:R-:W-:Y:S01]  /*15f0*/  FSETP.NEU.AND P0, PT, R21, RZ, PT ;  /* 0x000000ff1500720b */ /* 0x000fe20003f0d000 */
[----:B------:R2:W3:Y:S02]  /*1600*/  MUFU.RCP R25, R27 ;  /* 0x0000001b00197308 */ /* 0x0004e40000001000 */
[----:B------:R-:W-:Y:S01]  /*1610*/  @!P2 FMUL R24, R24, 16777216 ;  /* 0x4b8000001818a820 */ /* 0x000fe20000400000 */
[----:B--2---:R-:W-:Y:S03]  /*1620*/  SHFL.BFLY PT, R27, R8, 0x2, 0x1f ;  /* 0x0c401f00081b7f89 */ /* 0x004fe600000e0000 */
[----:B---3--:R-:W-:Y:S01]  /*1630*/  FMUL R29, R25, R24 ;  /* 0x00000018191d7220 */ /* 0x008fe20000400000 */
[----:B------:R-:W-:Y:S01]  /*1640*/  FSEL R24, R23, RZ, P0 ;  /* 0x000000ff17187208 */ /* 0x000fe20000000000 */
[----:B-1----:R-:W-:-:S03]  /*1650*/  FADD R25, -R13, R26 ;  /* 0x0000001a0d197221 */ /* 0x002fc60000000100 */
[----:B------:R-:W-:Y:S02]  /*1660*/  FSEL R26, R29, RZ, P1 ;  /* 0x000000ff1d1a7208 */ /* 0x000fe40000800000 */
[----:B------:R-:W-:Y:S01]  /*1670*/  SHFL.BFLY PT, R29, R22, 0x2, 0x1f ;  /* 0x0c401f00161d7f89 */ /* 0x000fe200000e0000 */
[C---:B------:R-:W-:Y:S01]  /*1680*/  FFMA R23, R25.reuse, R24, R13 ;  /* 0x0000001819177223 */ /* 0x040fe2000000000d */
[----:B------:R-:W-:Y:S01]  /*1690*/  FMUL R25, R25, R25 ;  /* 0x0000001919197220 */ /* 0x000fe20000400000 */
[----:B------:R-:W-:-:S03]  /*16a0*/  FMUL R13, R28, R28 ;  /* 0x0000001c1c0d7220 */ /* 0x000fc60000400000 */
[----:B------:R-:W-:Y:S01]  /*16b0*/  FMUL R25, R4, R25 ;  /* 0x0000001904197220 */ /* 0x000fe20000400000 */
[----:B------:R-:W-:Y:S01]  /*16c0*/  FFMA R4, R28, R26, R19 ;  /* 0x0000001a1c047223 */ /* 0x000fe20000000013 */
[----:B------:R-:W-:Y:S01]  /*16d0*/  FMUL R19, R15, R13 ;  /* 0x0000000d0f137220 */ /* 0x000fe20000400000 */
[----:B------:R-:W1:Y:S04]  /*16e0*/  SHFL.BFLY PT, R28, R7, 0x2, 0x1f ;  /* 0x0c401f00071c7f89 */ /* 0x000e6800000e0000 */
[----:B------:R-:W2:Y:S01]  /*16f0*/  SHFL.BFLY PT, R13, R20, 0x4, 0x1f ;  /* 0x0c801f00140d7f89 */ /* 0x000ea200000e0000 */
[----:B-1----:R-:W-:Y:S01]  /*1700*/  FADD R15, R7, R28 ;  /* 0x0000001c070f7221 */ /* 0x002fe20000000000 */
[----:B------:R-:W-:Y:S01]  /*1710*/  FADD R7, R8, R27 ;  /* 0x0000001b08077221 */ /* 0x000fe20000000000 */
[----:B------:R-:W-:Y:S01]  /*1720*/  FADD R27, R22, R29 ;  /* 0x0000001d161b7221 */ /* 0x000fe20000000000 */
[----:B--2---:R-:W-:Y:S01]  /*1730*/  FADD R13, R20, R13 ;  /* 0x0000000d140d7221 */ /* 0x004fe20000000000 */
[----:B------:R-:W-:-:S02]  /*1740*/  FFMA R15, R14, R5, R15 ;  /* 0x000000050e0f7223 */ /* 0x000fc4000000000f */
[C---:B------:R-:W-:Y:S01]  /*1750*/  FMUL R28, R27.reuse, 0.25 ;  /* 0x3e8000001b1c7820 */ /* 0x040fe20000400000 */
[C---:B------:R-:W-:Y:S01]  /*1760*/  FSETP.GEU.AND P1, PT, |R27|.reuse, 1.175494350822287508e-38, PT ;  /* 0x008000001b00780b */ /* 0x040fe20003f2e200 */
[----:B------:R-:W-:Y:S01]  /*1770*/  FFMA R26, R26, R19, R13 ;  /* 0x000000131a1a7223 */ /* 0x000fe2000000000d */
[----:B------:R-:W-:Y:S01]  /*1780*/  FSETP.GT.AND P0, PT, |R27|, 8.50705917302346158658e+37, PT ;  /* 0x7e8000001b00780b */ /* 0x000fe20003f04200 */
[----:B------:R-:W-:Y:S01]  /*1790*/  FFMA R7, R24, R25, R7 ;  /* 0x0000001918077223 */ /* 0x000fe20000000007 */
[----:B------:R-:W-:Y:S01]  /*17a0*/  LOP3.LUT R13, R0, 0x1f, RZ, 0xc0, !PT ;  /* 0x0000001f000d7812 */ /* 0x000fe200078ec0ff */
[----:B------:R-:W1:Y:S01]  /*17b0*/  LDC.64 R24, c[0x0][0x228] ;  /* 0x00008a00ff187b82 */ /* 0x000e620000000a00 */
[----:B------:R-:W-:Y:S02]  /*17c0*/  FSEL R28, R28, R27, P0 ;  /* 0x0000001b1c1c7208 */ /* 0x000fe40000000000 */
[----:B------:R-:W-:Y:S02]  /*17d0*/  ISETP.GE.U32.AND P2, PT, R13, 0x2, PT ;  /* 0x000000020d00780c */ /* 0x000fe40003f46070 */
[----:B------:R-:W-:-:S02]  /*17e0*/  SHF.R.U32.HI R19, RZ, 0x3, R0 ;  /* 0x00000003ff137819 */ /* 0x000fc40000011600 */
[----:B------:R-:W-:Y:S01]  /*17f0*/  LOP3.LUT R13, R16, 0x4, RZ, 0xc0, !PT ;  /* 0x00000004100d7812 */ /* 0x000fe200078ec0ff */
[----:B------:R-:W-:Y:S01]  /*1800*/  @!P1 FMUL R28, R28, 16777216 ;  /* 0x4b8000001c1c9820 */ /* 0x000fe20000400000 */
[----:B------:R-:W-:Y:S01]  /*1810*/  LOP3.LUT R19, R19, 0xc, RZ, 0xc0, !PT ;  /* 0x0000000c13137812 */ /* 0x000fe200078ec0ff */
[----:B------:R-:W-:Y:S01]  /*1820*/  @P0 FMUL R29, R29, 0.25 ;  /* 0x3e8000001d1d0820 */ /* 0x000fe20000400000 */
[----:B------:R-:W-:Y:S02]  /*1830*/  SHF.L.U32 R20, R13, 0x4, RZ ;  /* 0x000000040d147819 */ /* 0x000fe400000006ff */
[----:B------:R-:W-:Y:S01]  /*1840*/  FSETP.NEU.AND P0, PT, R27, RZ, PT ;  /* 0x000000ff1b00720b */ /* 0x000fe20003f0d000 */
[----:B------:R-:W2:Y:S01]  /*1850*/  MUFU.RCP R28, R28 ;  /* 0x0000001c001c7308 */ /* 0x000ea20000001000 */
[----:B------:R-:W-:Y:S01]  /*1860*/  LOP3.LUT R8, R20, R19, RZ, 0xfc, !PT ;  /* 0x0000001314087212 */ /* 0x000fe200078efcff */
[----:B------:R-:W-:-:S04]  /*1870*/  @!P1 FMUL R29, R29, 16777216 ;  /* 0x4b8000001d1d9820 */ /* 0x000fc80000400000 */
[----:B------:R2:W-:Y:S04]  /*1880*/  @!P2 STS [R8+UR4+0x110], R6 ;  /* 0x000110060800a988 */ /* 0x0005e80008000804 */
[----:B------:R-:W-:Y:S04]  /*1890*/  @!P2 STS [R8+UR4+0x100], R11 ;  /* 0x0001000b0800a988 */ /* 0x000fe80008000804 */
[----:B------:R-:W-:Y:S01]  /*18a0*/  SHFL.BFLY PT, R11, R26, 0x2, 0x1f ;  /* 0x0c401f001a0b7f89 */ /* 0x000fe200000e0000 */
[----:B--2---:R-:W-:-:S03]  /*18b0*/  FMUL R6, R28, R29 ;  /* 0x0000001d1c067220 */ /* 0x004fc60000400000 */
[----:B------:R-:W2:Y:S04]  /*18c0*/  SHFL.BFLY PT, R29, R4, 0x2, 0x1f ;  /* 0x0c401f00041d7f89 */ /* 0x000ea800000e0000 */
[----:B------:R3:W-:Y:S04]  /*18d0*/  @!P2 STS [R8+UR4+0x120], R21 ;  /* 0x000120150800a988 */ /* 0x0007e80008000804 */
[----:B------:R-:W-:Y:S04]  /*18e0*/  @!P2 STS [R8+UR4], R12 ;  /* 0x0000000c0800a988 */ /* 0x000fe80008000804 */
[----:B------:R-:W-:Y:S01]  /*18f0*/  @!P2 STS [R8+UR4+0x130], R27 ;  /* 0x0001301b0800a988 */ /* 0x000fe20008000804 */
[----:B---3--:R-:W-:-:S03]  /*1900*/  FSEL R21, R6, RZ, P0 ;  /* 0x000000ff06157208 */ /* 0x008fc60000000000 */
[----:B------:R-:W-:Y:S01]  /*1910*/  @!P2 STS [R8+UR4+0x10], R9 ;  /* 0x000010090800a988 */ /* 0x000fe20008000804 */
[----:B------:R-:W-:-:S03]  /*1920*/  ISETP.GE.AND P0, PT, R0, 0x20, PT ;  /* 0x000000200000780c */ /* 0x000fc60003f06270 */
[----:B------:R3:W-:Y:S01]  /*1930*/  @!P2 STS [R8+UR4+0x20], R23 ;  /* 0x000020170800a988 */ /* 0x0007e20008000804 */
[----:B--2---:R-:W-:-:S03]  /*1940*/  FADD R6, -R4, R29 ;  /* 0x0000001d04067221 */ /* 0x004fc60000000100 */
[----:B------:R-:W-:Y:S01]  /*1950*/  @!P2 STS [R8+UR4+0x80], R10 ;  /* 0x0000800a0800a988 */ /* 0x000fe20008000804 */
[C---:B------:R-:W-:Y:S01]  /*1960*/  FFMA R29, R6.reuse, R21, R4 ;  /* 0x00000015061d7223 */ /* 0x040fe20000000004 */
[----:B------:R-:W-:Y:S01]  /*1970*/  FMUL R6, R6, R6 ;  /* 0x0000000606067220 */ /* 0x000fe20000400000 */
[----:B------:R-:W-:Y:S01]  /*1980*/  FADD R4, R26, R11 ;  /* 0x0000000b1a047221 */ /* 0x000fe20000000000 */
[----:B------:R-:W-:Y:S02]  /*1990*/  @!P2 STS [R8+UR4+0x90], R15 ;  /* 0x0000900f0800a988 */ /* 0x000fe40008000804 */
[----:B------:R-:W-:Y:S02]  /*19a0*/  FMUL R6, R22, R6 ;  /* 0x0000000616067220 */ /* 0x000fe40000400000 */
[----:B------:R-:W-:Y:S01]  /*19b0*/  @!P2 STS [R8+UR4+0x30], R29 ;  /* 0x0000301d0800a988 */ /* 0x000fe20008000804 */
[----:B---3--:R-:W2:Y:S01]  /*19c0*/  LDC.64 R22, c[0x0][0x230] ;  /* 0x00008c00ff167b82 */ /* 0x008ea20000000a00 */
[----:B------:R-:W-:-:S02]  /*19d0*/  FFMA R21, R21, R6, R4 ;  /* 0x0000000615157223 */ /* 0x000fc40000000004 */
[----:B------:R-:W-:Y:S04]  /*19e0*/  @!P2 STS [R8+UR4+0xa0], R7 ;  /* 0x0000a0070800a988 */ /* 0x000fe80008000804 */
[----:B------:R-:W-:Y:S01]  /*19f0*/  @!P2 STS [R8+UR4+0xb0], R21 ;  /* 0x0000b0150800a988 */ /* 0x000fe20008000804 */
[----:B------:R-:W-:Y:S06]  /*1a00*/  BAR.SYNC.DEFER_BLOCKING 0x0 ;  /* 0x0000000000007b1d */ /* 0x000fec0000010000 */
[----:B------:R-:W3:Y:S04]  /*1a10*/  @!P0 LDS R2, [R16+UR4+0x100] ;  /* 0x0001000410028984 */ /* 0x000ee80008000800 */
[----:B------:R-:W4:Y:S04]  /*1a20*/  @!P0 LDS R18, [R16+UR4] ;  /* 0x0000000410128984 */ /* 0x000f280008000800 */
[----:B------:R-:W5:Y:S04]  /*1a30*/  @!P0 LDS R17, [R16+UR4+0x80] ;  /* 0x0000800410118984 */ /* 0x000f680008000800 */
[----:B---3--:R-:W3:Y:S04]  /*1a40*/  SHFL.BFLY PT, R9, R2, 0x2, 0x1f ;  /* 0x0c401f0002097f89 */ /* 0x008ee800000e0000 */
[----:B----4-:R-:W4:Y:S04]  /*1a50*/  SHFL.BFLY PT, R7, R18, 0x2, 0x1f ;  /* 0x0c401f0012077f89 */ /* 0x010f2800000e0000 */
[----:B-----5:R-:W5:Y:S01]  /*1a60*/  SHFL.BFLY PT, R6, R17, 0x2, 0x1f ;  /* 0x0c401f0011067f89 */ /* 0x020f6200000e0000 */
[----:B---3--:R-:W-:-:S04]  /*1a70*/  FADD R4, R2, R9 ;  /* 0x0000000902047221 */ /* 0x008fc80000000000 */
[C---:B------:R-:W-:Y:S01]  /*1a80*/  FMUL R5, R4.reuse, 0.25 ;  /* 0x3e80000004057820 */ /* 0x040fe20000400000 */
[----:B------:R-:W-:Y:S01]  /*1a90*/  FSETP.GEU.AND P1, PT, |R4|, 1.175494350822287508e-38, PT ;  /* 0x008000000400780b */ /* 0x000fe20003f2e200 */
[----:B----4-:R-:W-:Y:S01]  /*1aa0*/  FADD R7, -R18, R7 ;  /* 0x0000000712077221 */ /* 0x010fe20000000100 */
[----:B------:R-:W-:Y:S01]  /*1ab0*/  FSETP.GT.AND P0, PT, |R4|, 8.50705917302346158658e+37, PT ;  /* 0x7e8000000400780b */ /* 0x000fe20003f04200 */
[----:B-----5:R-:W-:-:S03]  /*1ac0*/  FADD R6, R17, R6 ;  /* 0x0000000611067221 */ /* 0x020fc60000000000 */
[----:B------:R-:W-:Y:S02]  /*1ad0*/  FSEL R10, R5, R4, P0 ;  /* 0x00000004050a7208 */ /* 0x000fe40000000000 */
[----:B------:R-:W3:Y:S05]  /*1ae0*/  SHFL.BFLY PT, R5, R4, 0x1, 0x1f ;  /* 0x0c201f0004057f89 */ /* 0x000eea00000e0000 */
[----:B------:R-:W-:Y:S02]  /*1af0*/  @!P1 FMUL R10, R10, 16777216 ;  /* 0x4b8000000a0a9820 */ /* 0x000fe40000400000 */
[----:B------:R-:W-:Y:S01]  /*1b00*/  @P0 FMUL R9, R9, 0.25 ;  /* 0x3e80000009090820 */ /* 0x000fe20000400000 */
[----:B------:R-:W-:-:S03]  /*1b10*/  FSETP.NEU.AND P0, PT, R4, RZ, PT ;  /* 0x000000ff0400720b */ /* 0x000fc60003f0d000 */
[----:B------:R-:W4:Y:S01]  /*1b20*/  MUFU.RCP R10, R10 ;  /* 0x0000000a000a7308 */ /* 0x000f220000001000 */
[----:B------:R-:W-:Y:S01]  /*1b30*/  @!P1 FMUL R9, R9, 16777216 ;  /* 0x4b80000009099820 */ /* 0x000fe20000400000 */
[----:B---3--:R-:W-:-:S03]  /*1b40*/  FADD R11, R4, R5 ;  /* 0x00000005040b7221 */ /* 0x008fc60000000000 */
[----:B----4-:R-:W-:Y:S01]  /*1b50*/  FMUL R9, R10, R9 ;  /* 0x000000090a097220 */ /* 0x010fe20000400000 */
[C---:B------:R-:W-:Y:S01]  /*1b60*/  FMUL R8, R11.reuse, 0.25 ;  /* 0x3e8000000b087820 */ /* 0x040fe20000400000 */
[----:B------:R-:W-:-:S03]  /*1b70*/  FSETP.GEU.AND P1, PT, |R11|, 1.175494350822287508e-38, PT ;  /* 0x008000000b00780b */ /* 0x000fc60003f2e200 */
[----:B------:R-:W-:Y:S02]  /*1b80*/  FSEL R9, R9, RZ, P0 ;  /* 0x000000ff09097208 */ /* 0x000fe40000000000 */
[----:B------:R-:W-:-:S03]  /*1b90*/  FSETP.GT.AND P0, PT, |R11|, 8.50705917302346158658e+37, PT ;  /* 0x7e8000000b00780b */ /* 0x000fc60003f04200 */
[C---:B------:R-:W-:Y:S01]  /*1ba0*/  FFMA R18, R7.reuse, R9, R18 ;  /* 0x0000000907127223 */ /* 0x040fe20000000012 */
[----:B------:R-:W-:Y:S01]  /*1bb0*/  FMUL R7, R7, R7 ;  /* 0x0000000707077220 */ /* 0x000fe20000400000 */
[----:B------:R-:W-:-:S03]  /*1bc0*/  FSEL R8, R8, R11, P0 ;  /* 0x0000000b08087208 */ /* 0x000fc60000000000 */
[----:B------:R-:W-:Y:S01]  /*1bd0*/  FMUL R7, R2, R7 ;  /* 0x0000000702077220 */ /* 0x000fe20000400000 */
[----:B------:R-:W3:Y:S01]  /*1be0*/  SHFL.BFLY PT, R15, R18, 0x1, 0x1f ;  /* 0x0c201f00120f7f89 */ /* 0x000ee200000e0000 */
[----:B------:R-:W-:Y:S01]  /*1bf0*/  @!P1 FMUL R8, R8, 16777216 ;  /* 0x4b80000008089820 */ /* 0x000fe20000400000 */
[----:B------:R-:W-:Y:S01]  /*1c00*/  IADD3 R2, R20, UR4, RZ ;  /* 0x0000000414027c10 */ /* 0x000fe2000fffe0ff */
[----:B------:R-:W-:Y:S01]  /*1c10*/  FFMA R6, R9, R7, R6 ;  /* 0x0000000709067223 */ /* 0x000fe20000000006 */
[----:B------:R-:W-:Y:S01]  /*1c20*/  @P0 FMUL R5, R5, 0.25 ;  /* 0x3e80000005050820 */ /* 0x000fe20000400000 */
[C---:B------:R-:W-:Y:S02]  /*1c30*/  LOP3.LUT P0, RZ, R0.reuse, 0x3, RZ, 0xc0, !PT ;  /* 0x0000000300ff7812 */ /* 0x040fe4000780c0ff */
[----:B------:R-:W4:Y:S01]  /*1c40*/  MUFU.RCP R8, R8 ;  /* 0x0000000800087308 */ /* 0x000f220000001000 */
[----:B------:R-:W5:Y:S01]  /*1c50*/  SHFL.BFLY PT, R7, R6, 0x1, 0x1f ;  /* 0x0c201f0006077f89 */ /* 0x000f6200000e0000 */
[----:B------:R-:W-:Y:S01]  /*1c60*/  @!P1 FMUL R5, R5, 16777216 ;  /* 0x4b80000005059820 */ /* 0x000fe20000400000 */
[----:B------:R-:W-:Y:S01]  /*1c70*/  FSETP.NEU.AND P1, PT, R11, RZ, PT ;  /* 0x000000ff0b00720b */ /* 0x000fe20003f2d000 */
[----:B------:R-:W-:Y:S01]  /*1c80*/  IMAD R2, R13, -0xc, R2 ;  /* 0xfffffff40d027824 */ /* 0x000fe200078e0202 */
[----:B------:R-:W-:Y:S01]  /*1c90*/  ISETP.LT.AND P0, PT, R0, 0x20, !P0 ;  /* 0x000000200000780c */ /* 0x000fe20004701270 */
[----:B----4-:R-:W-:Y:S01]  /*1ca0*/  FMUL R5, R8, R5 ;  /* 0x0000000508057220 */ /* 0x010fe20000400000 */
[----:B---3--:R-:W-:-:S11]  /*1cb0*/  FADD R15, -R18, R15 ;  /* 0x0000000f120f7221 */ /* 0x008fd60000000100 */
[----:B------:R-:W-:Y:S01]  /*1cc0*/  @P0 STS [R16+UR4+0x100], R11 ;  /* 0x0001000b10000988 */ /* 0x000fe20008000804 */
[----:B------:R-:W-:Y:S01]  /*1cd0*/  FSEL R5, R5, RZ, P1 ;  /* 0x000000ff05057208 */ /* 0x000fe20000800000 */
[----:B------:R-:W-:Y:S01]  /*1ce0*/  FMUL R9, R15, R15 ;  /* 0x0000000f0f097220 */ /* 0x000fe20000400000 */
[----:B-----5:R-:W-:-:S03]  /*1cf0*/  FADD R6, R6, R7 ;  /* 0x0000000706067221 */ /* 0x020fc60000000000 */
[----:B------:R-:W-:Y:S01]  /*1d00*/  FMUL R9, R4, R9 ;  /* 0x0000000904097220 */ /* 0x000fe20000400000 */
[----:B------:R-:W-:Y:S01]  /*1d10*/  FFMA R15, R15, R5, R18 ;  /* 0x000000050f0f7223 */ /* 0x000fe20000000012 */
[----:B------:R-:W-:Y:S02]  /*1d20*/  SHF.R.U32.HI R18, RZ, 0x3, R0 ;  /* 0x00000003ff127819 */ /* 0x000fe40000011600 */
[----:B------:R-:W-:Y:S02]  /*1d30*/  FFMA R17, R5, R9, R6 ;  /* 0x0000000905117223 */ /* 0x000fe40000000006 */
[----:B------:R-:W-:Y:S01]  /*1d40*/  @P0 STS [R16+UR4], R15 ;  /* 0x0000000f10000988 */ /* 0x000fe20008000804 */
[----:B------:R-:W-:-:S03]  /*1d50*/  SGXT.U32 R18, R18, 0x2 ;  /* 0x000000021212781a */ /* 0x000fc60000000000 */
[----:B------:R3:W-:Y:S01]  /*1d60*/  @P0 STS [R16+UR4+0x80], R17 ;  /* 0x0000801110000988 */ /* 0x0007e20008000804 */
[----:B------:R-:W-:Y:S01]  /*1d70*/  BAR.SYNC.DEFER_BLOCKING 0x0 ;  /* 0x0000000000007b1d */ /* 0x000fe20000010000 */
[----:B------:R-:W-:Y:S02]  /*1d80*/  LOP3.LUT P0, RZ, R19, R18, RZ, 0xfc, !PT ;  /* 0x0000001213ff7212 */ /* 0x000fe4000780fcff */
[----:B---3--:R-:W-:-:S04]  /*1d90*/  LOP3.LUT R16, R0, 0x7, RZ, 0xc0, !PT ;  /* 0x0000000700107812 */ /* 0x008fc800078ec0ff */
[----:B------:R-:W-:Y:S01]  /*1da0*/  LEA R16, R16, UR4, 0x2 ;  /* 0x0000000410107c11 */ /* 0x000fe2000f8e10ff */
[----:B------:R-:W-:Y:S04]  /*1db0*/  LDS R4, [R20+UR4] ;  /* 0x0000000414047984 */ /* 0x000fe80008000800 */
[----:B------:R-:W-:Y:S04]  /*1dc0*/  LDS R5, [R20+UR4+0x10] ;  /* 0x0000100414057984 */ /* 0x000fe80008000800 */
[----:B------:R-:W-:Y:S04]  /*1dd0*/  LDS R6, [R20+UR4+0x20] ;  /* 0x0000200414067984 */ /* 0x000fe80008000800 */
[----:B------:R-:W3:Y:S04]  /*1de0*/  LDS R7, [R20+UR4+0x30] ;  /* 0x0000300414077984 */ /* 0x000ee80008000800 */
[----:B------:R-:W-:Y:S04]  /*1df0*/  LDS R8, [R20+UR4+0x80] ;  /* 0x0000800414087984 */ /* 0x000fe80008000800 */
[----:B------:R-:W-:Y:S04]  /*1e00*/  LDS R9, [R20+UR4+0x90] ;  /* 0x0000900414097984 */ /* 0x000fe80008000800 */
[----:B------:R-:W-:Y:S04]  /*1e10*/  LDS R10, [R20+UR4+0xa0] ;  /* 0x0000a004140a7984 */ /* 0x000fe80008000800 */
[----:B------:R-:W4:Y:S04]  /*1e20*/  LDS R11, [R20+UR4+0xb0] ;  /* 0x0000b004140b7984 */ /* 0x000f280008000800 */
[----:B------:R-:W-:Y:S04]  /*1e30*/  LDS R12, [R20+UR4+0x100] ;  /* 0x00010004140c7984 */ /* 0x000fe80008000800 */
[----:B------:R-:W-:Y:S04]  /*1e40*/  LDS R13, [R20+UR4+0x110] ;  /* 0x00011004140d7984 */ /* 0x000fe80008000800 */
[----:B------:R-:W-:Y:S04]  /*1e50*/  LDS R14, [R20+UR4+0x120] ;  /* 0x00012004140e7984 */ /* 0x000fe80008000800 */
[----:B------:R-:W5:Y:S01]  /*1e60*/  LDS R15, [R20+UR4+0x130] ;  /* 0x00013004140f7984 */ /* 0x000f620008000800 */
[----:B------:R-:W-:Y:S06]  /*1e70*/  BAR.SYNC.DEFER_BLOCKING 0x0 ;  /* 0x0000000000007b1d */ /* 0x000fec0000010000 */
[----:B---3--:R3:W-:Y:S02]  /*1e80*/  STS.128 [R2], R4 ;  /* 0x0000000402007388 */ /* 0x0087e40000000c00 */
[----:B------:R-:W-:Y:S01]  /*1e90*/  BAR.SYNC.DEFER_BLOCKING 0x0 ;  /* 0x0000000000007b1d */ /* 0x000fe20000010000 */
[----:B---3--:R-:W-:-:S04]  /*1ea0*/  LOP3.LUT R7, R3, 0x7, R0, 0xf8, !PT ;  /* 0x0000000703077812 */ /* 0x008fc800078ef800 */
[C---:B------:R-:W-:Y:S01]  /*1eb0*/  ISETP.LT.AND P0, PT, R7.reuse, 0x180, !P0 ;  /* 0x000001800700780c */ /* 0x040fe20004701270 */
[----:B-1----:R-:W-:-:S04]  /*1ec0*/  IMAD.WIDE R4, R7, 0x4, R24 ;  /* 0x0000000407047825 */ /* 0x002fc800078e0218 */
[----:B--2---:R-:W-:Y:S01]  /*1ed0*/  IMAD.WIDE R22, R7, 0x4, R22 ;  /* 0x0000000407167825 */ /* 0x004fe200078e0216 */
[----:B------:R-:W1:Y:S01]  /*1ee0*/  LDS R17, [R16] ;  /* 0x0000000010117984 */ /* 0x000e620000000800 */
[----:B------:R-:W-:Y:S06]  /*1ef0*/  BAR.SYNC.DEFER_BLOCKING 0x0 ;  /* 0x0000000000007b1d */ /* 0x000fec0000010000 */
[----:B----4-:R-:W-:Y:S02]  /*1f00*/  STS.128 [R2], R8 ;  /* 0x0000000802007388 */ /* 0x010fe40000000c00 */
[----:B------:R-:W-:Y:S06]  /*1f10*/  BAR.SYNC.DEFER_BLOCKING 0x0 ;  /* 0x0000000000007b1d */ /* 0x000fec0000010000 */
[----:B------:R-:W2:Y:S02]  /*1f20*/  LDS R21, [R16] ;  /* 0x0000000010157984 */ /* 0x000ea40000000800 */
[----:B------:R-:W-:Y:S06]  /*1f30*/  BAR.SYNC.DEFER_BLOCKING 0x0 ;  /* 0x0000000000007b1d */ /* 0x000fec0000010000 */
[----:B-----5:R3:W-:Y:S02]  /*1f40*/  STS.128 [R2], R12 ;  /* 0x0000000c02007388 */ /* 0x0207e40000000c00 */
[----:B------:R-:W-:Y:S06]  /*1f50*/  BAR.SYNC.DEFER_BLOCKING 0x0 ;  /* 0x0000000000007b1d */ /* 0x000fec0000010000 */
[----:B-1----:R3:W-:Y:S04]  /*1f60*/  @P0 STG.E desc[UR6][R4.64], R17 ;  /* 0x0000001104000986 */ /* 0x0027e8000c101906 */
[----:B--2---:R3:W-:Y:S01]  /*1f70*/  @P0 STG.E desc[UR6][R22.64], R21 ;  /* 0x0000001516000986 */ /* 0x0047e2000c101906 */
[----:B------:R-:W-:Y:S05]  /*1f80*/  @!P0 EXIT ;  /* 0x000000000000894d */ /* 0x000fea0003800000 */
[----:B---3--:R-:W0:Y:S01]  /*1f90*/  LDS R5, [R16] ;  /* 0x0000000010057984 */ /* 0x008e220000000800 */
[----:B------:R-:W1:Y:S02]  /*1fa0*/  LDC.64 R2, c[0x0][0x238] ;  /* 0x00008e00ff027b82 */ /* 0x000e640000000a00 */
[----:B-1----:R-:W-:-:S05]  /*1fb0*/  IMAD.WIDE R2, R7, 0x4, R2 ;  /* 0x0000000407027825 */ /* 0x002fca00078e0202 */
[----:B0-----:R-:W-:Y:S01]  /*1fc0*/  STG.E desc[UR6][R2.64], R5 ;  /* 0x0000000502007986 */ /* 0x001fe2000c101906 */
[----:B------:R-:W-:Y:S05]  /*1fd0*/  EXIT ;  /* 0x000000000000794d */ /* 0x000fea0003800000 */
.L_x_0:
[----:B------:R-:W-:-:S00]  /*1fe0*/  BRA `(.L_x_0) ;  /* 0xfffffffc00fc7947 */ /* 0x000fc0000383ffff */
[----:B------:R-:W-:-:S00]  /*1ff0*/  NOP ;  /* 0x0000000000007918 */ /* 0x000fc00000000000 */
        /* <DEDUP_REMOVED lines=8> */
.L_x_1:


//--------------------- .nv.shared.triton_per_fused_native_group_norm_7 --------------------------
	.section	.nv.shared.triton_per_fused_native_group_norm_7,"aw",@nobits
	.sectionflags	@""
	.align	16
	.zero		1024


//--------------------- .nv.constant0.triton_per_fused_native_group_norm_7 --------------------------
	.section	.nv.constant0.triton_per_fused_native_group_norm_7,"a",@progbits
	.sectionflags	@""
	.align	4
.nv.constant0.triton_per_fused_native_group_norm_7:
	.zero		584
